	.target	sm_90a

	.elftype	@"ET_EXEC"


//--------------------- .note.nv.tkinfo           --------------------------
	.section	.note.nv.tkinfo,"",@"SHT_NOTE"
	.sectionflags	@"SHF_NOTE_NV_TKINFO"
	.tkinfo
        /*0018*/ 	.word	0x00000002
        /*0030*/ 	.string	""
        /*0030*/ 	.string	"ptxas"
        /*0030*/ 	.string	"Cuda compilation tools, release 13.0, V13.0.88"
        /*0030*/ 	.string	"Build cuda_13.0.r13.0/compiler.36424714_0"
        /*0030*/ 	.string	"-arch sm_90a -m 64 "



//--------------------- .note.nv.cuinfo           --------------------------
	.section	.note.nv.cuinfo,"",@"SHT_NOTE"
	.sectionflags	@"SHF_NOTE_NV_CUINFO"
        /*0018*/ 	.short	0x0002
        /*001a*/ 	.short	0x005a
        /*001c*/ 	.short	0x0082
	.zero		2


//--------------------- .nv.info                  --------------------------
	.section	.nv.info,"",@"SHT_CUDA_INFO"
	.align	4


	//----- nvinfo : EIATTR_REGCOUNT
	.align		4
        /*0000*/ 	.byte	0x04, 0x2f
        /*0002*/ 	.short	(.L_12 - .L_11)
	.align		4
.L_11:
        /*0004*/ 	.word	index@(_ZN7cutlass13device_kernelINS_4gemm6kernel13GemmUniversalIN4cute5tupleIJiiiiEEENS1_10collective13CollectiveMmaINS1_37MainloopSm90TmaGmmaWarpSpecializedFP8ILi18ENS5_IJNS4_1CILi2EEESB_NSA_ILi1EEEEEENS1_35KernelTmaWarpSpecializedCooperativeEEENS5_IJNSA_ILi256EEENSA_ILi128EEENSA_ILi32EEEEEENS_12float_e4m3_tENS5_IJlSC_lEEESK_SL_NS4_8TiledMMAINS4_8MMA_AtomIJNS4_4SM904GMMA31MMA_64x128x32_F32E4M3E4M3_SS_TNILNSP_7ScaleInE1ELSR_1EEEEEENS4_6LayoutINS5_IJSB_SC_SC_EEENS5_IJSC_NSA_ILi0EEESW_EEEEENS5_IJNS4_10UnderscoreESZ_SZ_EEEEENS4_23SM90_TMA_LOAD_MULTICASTENS4_14ComposedLayoutINS4_7SwizzleILi1ELi4ELi3EEENS4_18smem_ptr_flag_bitsILi8EEENSU_INS5_IJNSA_ILi8EEESI_EEENS5_IJSI_SC_EEEEEEEvNS4_8identityES12_S1C_vS1D_EENS_8epilogue10collective6detail29Sm90TmaWarpSpecializedAdapterINS1G_15DefaultEpilogueISK_SL_SL_NS1F_6thread17LinearCombinationISK_Li1EffLNS1K_9ScaleType4KindE0ELNS_15FloatRoundStyleE2ESK_EENS1_15EpilogueDefaultEEEEEvvEEEEvNT_6ParamsE)
        /*0008*/ 	.word	0x000000a8


	//----- nvinfo : EIATTR_FRAME_SIZE
	.align		4
.L_12:
        /*000c*/ 	.byte	0x04, 0x11
        /*000e*/ 	.short	(.L_14 - .L_13)
	.align		4
.L_13:
        /*0010*/ 	.word	index@(_ZN7cutlass13device_kernelINS_4gemm6kernel13GemmUniversalIN4cute5tupleIJiiiiEEENS1_10collective13CollectiveMmaINS1_37MainloopSm90TmaGmmaWarpSpecializedFP8ILi18ENS5_IJNS4_1CILi2EEESB_NSA_ILi1EEEEEENS1_35KernelTmaWarpSpecializedCooperativeEEENS5_IJNSA_ILi256EEENSA_ILi128EEENSA_ILi32EEEEEENS_12float_e4m3_tENS5_IJlSC_lEEESK_SL_NS4_8TiledMMAINS4_8MMA_AtomIJNS4_4SM904GMMA31MMA_64x128x32_F32E4M3E4M3_SS_TNILNSP_7ScaleInE1ELSR_1EEEEEENS4_6LayoutINS5_IJSB_SC_SC_EEENS5_IJSC_NSA_ILi0EEESW_EEEEENS5_IJNS4_10UnderscoreESZ_SZ_EEEEENS4_23SM90_TMA_LOAD_MULTICASTENS4_14ComposedLayoutINS4_7SwizzleILi1ELi4ELi3EEENS4_18smem_ptr_flag_bitsILi8EEENSU_INS5_IJNSA_ILi8EEESI_EEENS5_IJSI_SC_EEEEEEEvNS4_8identityES12_S1C_vS1D_EENS_8epilogue10collective6detail29Sm90TmaWarpSpecializedAdapterINS1G_15DefaultEpilogueISK_SL_SL_NS1F_6thread17LinearCombinationISK_Li1EffLNS1K_9ScaleType4KindE0ELNS_15FloatRoundStyleE2ESK_EENS1_15EpilogueDefaultEEEEEvvEEEEvNT_6ParamsE)
        /*0014*/ 	.word	0x00000108


	//----- nvinfo : EIATTR_MIN_STACK_SIZE
	.align		4
.L_14:
        /*0018*/ 	.byte	0x04, 0x12
        /*001a*/ 	.short	(.L_16 - .L_15)
	.align		4
.L_15:
        /*001c*/ 	.word	index@(_ZN7cutlass13device_kernelINS_4gemm6kernel13GemmUniversalIN4cute5tupleIJiiiiEEENS1_10collective13CollectiveMmaINS1_37MainloopSm90TmaGmmaWarpSpecializedFP8ILi18ENS5_IJNS4_1CILi2EEESB_NSA_ILi1EEEEEENS1_35KernelTmaWarpSpecializedCooperativeEEENS5_IJNSA_ILi256EEENSA_ILi128EEENSA_ILi32EEEEEENS_12float_e4m3_tENS5_IJlSC_lEEESK_SL_NS4_8TiledMMAINS4_8MMA_AtomIJNS4_4SM904GMMA31MMA_64x128x32_F32E4M3E4M3_SS_TNILNSP_7ScaleInE1ELSR_1EEEEEENS4_6LayoutINS5_IJSB_SC_SC_EEENS5_IJSC_NSA_ILi0EEESW_EEEEENS5_IJNS4_10UnderscoreESZ_SZ_EEEEENS4_23SM90_TMA_LOAD_MULTICASTENS4_14ComposedLayoutINS4_7SwizzleILi1ELi4ELi3EEENS4_18smem_ptr_flag_bitsILi8EEENSU_INS5_IJNSA_ILi8EEESI_EEENS5_IJSI_SC_EEEEEEEvNS4_8identityES12_S1C_vS1D_EENS_8epilogue10collective6detail29Sm90TmaWarpSpecializedAdapterINS1G_15DefaultEpilogueISK_SL_SL_NS1F_6thread17LinearCombinationISK_Li1EffLNS1K_9ScaleType4KindE0ELNS_15FloatRoundStyleE2ESK_EENS1_15EpilogueDefaultEEEEEvvEEEEvNT_6ParamsE)
        /*0020*/ 	.word	0x00000108
.L_16:


//--------------------- .nv.compat                --------------------------
	.section	.nv.compat,"",@"SHT_CUDA_COMPAT_INFO"
	.align	4
        /*0000*/ 	.byte	0x02, 0x09, 0x01, 0x00, 0x02, 0x02, 0x04, 0x00, 0x02, 0x05, 0x05, 0x00, 0x03, 0x07, 0x01, 0x01
        /*0010*/ 	.byte	0x02, 0x03, 0x01, 0x00, 0x02, 0x06, 0x01, 0x00, 0x04, 0x0b, 0x08, 0x00, 0x00, 0x00, 0x00, 0x00
        /*0020*/ 	.byte	0x00, 0x00, 0x00, 0x00


//--------------------- .nv.info._ZN7cutlass13device_kernelINS_4gemm6kernel13GemmUniversalIN4cute5tupleIJiiiiEEENS1_10collective13CollectiveMmaINS1_37MainloopSm90TmaGmmaWarpSpecializedFP8ILi18ENS5_IJNS4_1CILi2EEESB_NSA_ILi1EEEEEENS1_35KernelTmaWarpSpecializedCooperativeEEENS5_IJNSA_ILi256EEENSA_ILi128EEENSA_ILi32EEEEEENS_12float_e4m3_tENS5_IJlSC_lEEESK_SL_NS4_8TiledMMAINS4_8MMA_AtomIJNS4_4SM904GMMA31MMA_64x128x32_F32E4M3E4M3_SS_TNILNSP_7ScaleInE1ELSR_1EEEEEENS4_6LayoutINS5_IJSB_SC_SC_EEENS5_IJSC_NSA_ILi0EEESW_EEEEENS5_IJNS4_10UnderscoreESZ_SZ_EEEEENS4_23SM90_TMA_LOAD_MULTICASTENS4_14ComposedLayoutINS4_7SwizzleILi1ELi4ELi3EEENS4_18smem_ptr_flag_bitsILi8EEENSU_INS5_IJNSA_ILi8EEESI_EEENS5_IJSI_SC_EEEEEEEvNS4_8identityES12_S1C_vS1D_EENS_8epilogue10collective6detail29Sm90TmaWarpSpecializedAdapterINS1G_15DefaultEpilogueISK_SL_SL_NS1F_6thread17LinearCombinationISK_Li1EffLNS1K_9ScaleType4KindE0ELNS_15FloatRoundStyleE2ESK_EENS1_15EpilogueDefaultEEEEEvvEEEEvNT_6ParamsE --------------------------
	.section	.nv.info._ZN7cutlass13device_kernelINS_4gemm6kernel13GemmUniversalIN4cute5tupleIJiiiiEEENS1_10collective13CollectiveMmaINS1_37MainloopSm90TmaGmmaWarpSpecializedFP8ILi18ENS5_IJNS4_1CILi2EEESB_NSA_ILi1EEEEEENS1_35KernelTmaWarpSpecializedCooperativeEEENS5_IJNSA_ILi256EEENSA_ILi128EEENSA_ILi32EEEEEENS_12float_e4m3_tENS5_IJlSC_lEEESK_SL_NS4_8TiledMMAINS4_8MMA_AtomIJNS4_4SM904GMMA31MMA_64x128x32_F32E4M3E4M3_SS_TNILNSP_7ScaleInE1ELSR_1EEEEEENS4_6LayoutINS5_IJSB_SC_SC_EEENS5_IJSC_NSA_ILi0EEESW_EEEEENS5_IJNS4_10UnderscoreESZ_SZ_EEEEENS4_23SM90_TMA_LOAD_MULTICASTENS4_14ComposedLayoutINS4_7SwizzleILi1ELi4ELi3EEENS4_18smem_ptr_flag_bitsILi8EEENSU_INS5_IJNSA_ILi8EEESI_EEENS5_IJSI_SC_EEEEEEEvNS4_8identityES12_S1C_vS1D_EENS_8epilogue10collective6detail29Sm90TmaWarpSpecializedAdapterINS1G_15DefaultEpilogueISK_SL_SL_NS1F_6thread17LinearCombinationISK_Li1EffLNS1K_9ScaleType4KindE0ELNS_15FloatRoundStyleE2ESK_EENS1_15EpilogueDefaultEEEEEvvEEEEvNT_6ParamsE,"",@"SHT_CUDA_INFO"
	.sectionflags	@""
	.align	4


	//----- nvinfo : EIATTR_CUDA_API_VERSION
	.align		4
        /*0000*/ 	.byte	0x04, 0x37
        /*0002*/ 	.short	(.L_18 - .L_17)
.L_17:
        /*0004*/ 	.word	0x00000082


	//----- nvinfo : EIATTR_KPARAM_INFO
	.align		4
.L_18:
        /*0008*/ 	.byte	0x04, 0x17
        /*000a*/ 	.short	(.L_20 - .L_19)
.L_19:
        /*000c*/ 	.word	0x00000000
        /*0010*/ 	.short	0x0000
        /*0012*/ 	.short	0x0070
        /*0014*/ 	.byte	0x00, 0xf0, 0x01, 0x10


	//----- nvinfo : EIATTR_SPARSE_MMA_MASK
	.align		4
.L_20:
        /*0018*/ 	.byte	0x03, 0x50
        /*001a*/ 	.short	0x0000


	//----- nvinfo : EIATTR_MAXREG_COUNT
	.align		4
        /*001c*/ 	.byte	0x03, 0x1b
        /*001e*/ 	.short	0x00a8


	//----- nvinfo : EIATTR_NUM_BARRIERS
	.align		4
        /*0020*/ 	.byte	0x02, 0x4c
        /*0022*/ 	.byte	0x01
	.zero		1


	//----- nvinfo : EIATTR_ANNOTATIONS
	.align		4
        /*0024*/ 	.byte	0x04, 0x55
        /*0026*/ 	.short	(.L_22 - .L_21)


	//   ....[0]....
.L_21:
        /*0028*/ 	.word	0x00000001
        /*002c*/ 	.byte	0x00, 0x09, 0x00, 0x00, 0x01, 0x00, 0x00, 0x00, 0xf0, 0x09, 0x00, 0x00, 0x01, 0x00, 0x00, 0x00
        /* <DEDUP_REMOVED lines=198> */
        /*0c9c*/ 	.byte	0x50, 0x0f, 0x01, 0x00


	//----- nvinfo : EIATTR_MERCURY_ISA_VERSION
	.align		4
.L_22:
        /*0ca0*/ 	.byte	0x03, 0x5f
        /*0ca2*/ 	.short	0x0101


	//----- nvinfo : EIATTR_INT_WARP_WIDE_INSTR_OFFSETS
	.align		4
        /*0ca4*/ 	.byte	0x04, 0x31
        /*0ca6*/ 	.short	(.L_24 - .L_23)


	//   ....[0]....
.L_23:
        /*0ca8*/ 	.word	0x00000740


	//   ....[1]....
        /*0cac*/ 	.word	0x00000760


	//   ....[2]....
        /*0cb0*/ 	.word	0x000008d0


	//----- nvinfo : EIATTR_COOP_GROUP_MASK_REGIDS
	.align		4
.L_24:
        /*0cb4*/ 	.byte	0x04, 0x29
        /*0cb6*/ 	.short	(.L_26 - .L_25)


	//   ....[0]....
.L_25:
        /*0cb8*/ 	.word	0xffffffff


	//   ....[1]....
        /*0cbc*/ 	.word	0xffffffff


	//   ....[2]....
        /*0cc0*/ 	.word	0xffffffff


	//   ....[3]....
        /*0cc4*/ 	.word	0xffffffff


	//   ....[4]....
        /*0cc8*/ 	.word	0xffffffff


	//   ....[5]....
        /*0ccc*/ 	.word	0xffffffff


	//----- nvinfo : EIATTR_COOP_GROUP_INSTR_OFFSETS
	.align		4
.L_26:
        /*0cd0*/ 	.byte	0x04, 0x28
        /*0cd2*/ 	.short	(.L_28 - .L_27)


	//   ....[0]....
.L_27:
        /*0cd4*/ 	.word	0x00000070


	//   ....[1]....
        /*0cd8*/ 	.word	0x00000080


	//   ....[2]....
        /*0cdc*/ 	.word	0x000001a0


	//   ....[3]....
        /*0ce0*/ 	.word	0x000005b0


	//   ....[4]....
        /*0ce4*/ 	.word	0x00000a30


	//   ....[5]....
        /*0ce8*/ 	.word	0x000017b0


	//----- nvinfo : EIATTR_REG_RECONFIG
	.align		4
.L_28:
        /*0cec*/ 	.byte	0x01, 0x54
	.zero		2


	//----- nvinfo : EIATTR_MBARRIER_INSTR_OFFSETS
	.align		4
        /*0cf0*/ 	.byte	0x04, 0x39
        /*0cf2*/ 	.short	(.L_30 - .L_29)


	//   ....[0]....
.L_29:
        /*0cf4*/ 	.word	0x00000340
        /*0cf8*/ 	.word	0x000000ff
        /*0cfc*/ 	.word	0x00000000
        /*0d00*/ 	.short	0x0100
        /*0d02*/ 	.byte	0x09
	.zero		1


	//   ....[1]....
        /*0d04*/ 	.word	0x00000350
        /*0d08*/ 	.word	0x000000ff
        /*0d0c*/ 	.word	0x00000090
        /*0d10*/ 	.short	0x0100
        /*0d12*/ 	.byte	0x09
	.zero		1


	//   ....[2]....
        /*0d14*/ 	.word	0x00000360
        /*0d18*/ 	.word	0x000000ff
        /*0d1c*/ 	.word	0x00000008
        /*0d20*/ 	.short	0x0100
        /*0d22*/ 	.byte	0x09
	.zero		1


	//   ....[3]....
        /*0d24*/ 	.word	0x00000370
        /*0d28*/ 	.word	0x000000ff
        /*0d2c*/ 	.word	0x00000098
        /*0d30*/ 	.short	0x0100
        /*0d32*/ 	.byte	0x09
	.zero		1


	//   ....[4]....
        /*0d34*/ 	.word	0x00000380
        /*0d38*/ 	.word	0x000000ff
        /*0d3c*/ 	.word	0x00000010
        /*0d40*/ 	.short	0x0100
        /*0d42*/ 	.byte	0x09
	.zero		1


	//   ....[5]....
        /*0d44*/ 	.word	0x00000390
        /*0d48*/ 	.word	0x000000ff
        /*0d4c*/ 	.word	0x000000a0
        /*0d50*/ 	.short	0x0100
        /*0d52*/ 	.byte	0x09
	.zero		1


	//   ....[6]....
        /*0d54*/ 	.word	0x000003a0
        /*0d58*/ 	.word	0x000000ff
        /*0d5c*/ 	.word	0x00000018
        /*0d60*/ 	.short	0x0100
        /*0d62*/ 	.byte	0x09
	.zero		1


	//   ....[7]....
        /*0d64*/ 	.word	0x000003b0
        /*0d68*/ 	.word	0x000000ff
        /*0d6c*/ 	.word	0x000000a8
        /*0d70*/ 	.short	0x0100
        /*0d72*/ 	.byte	0x09
	.zero		1


	//   ....[8]....
        /*0d74*/ 	.word	0x000003c0
        /*0d78*/ 	.word	0x000000ff
        /*0d7c*/ 	.word	0x00000020
        /*0d80*/ 	.short	0x0100
        /*0d82*/ 	.byte	0x09
	.zero		1


	//   ....[9]....
        /*0d84*/ 	.word	0x000003d0
        /*0d88*/ 	.word	0x000000ff
        /*0d8c*/ 	.word	0x000000b0
        /*0d90*/ 	.short	0x0100
        /*0d92*/ 	.byte	0x09
	.zero		1


	//   ....[10]....
        /*0d94*/ 	.word	0x000003e0
        /*0d98*/ 	.word	0x000000ff
        /*0d9c*/ 	.word	0x00000028
        /*0da0*/ 	.short	0x0100
        /*0da2*/ 	.byte	0x09
	.zero		1


	//   ....[11]....
        /*0da4*/ 	.word	0x000003f0
        /*0da8*/ 	.word	0x000000ff
        /*0dac*/ 	.word	0x000000b8
        /*0db0*/ 	.short	0x0100
        /*0db2*/ 	.byte	0x09
	.zero		1


	//   ....[12]....
        /*0db4*/ 	.word	0x00000400
        /*0db8*/ 	.word	0x000000ff
        /*0dbc*/ 	.word	0x00000030
        /*0dc0*/ 	.short	0x0100
        /*0dc2*/ 	.byte	0x09
	.zero		1


	//   ....[13]....
        /*0dc4*/ 	.word	0x00000410
        /*0dc8*/ 	.word	0x000000ff
        /*0dcc*/ 	.word	0x000000c0
        /*0dd0*/ 	.short	0x0100
        /*0dd2*/ 	.byte	0x09
	.zero		1


	//   ....[14]....
        /*0dd4*/ 	.word	0x00000420
        /*0dd8*/ 	.word	0x000000ff
        /*0ddc*/ 	.word	0x00000038
        /*0de0*/ 	.short	0x0100
        /*0de2*/ 	.byte	0x09
	.zero		1


	//   ....[15]....
        /*0de4*/ 	.word	0x00000430
        /*0de8*/ 	.word	0x000000ff
        /*0dec*/ 	.word	0x000000c8
        /*0df0*/ 	.short	0x0100
        /*0df2*/ 	.byte	0x09
	.zero		1


	//   ....[16]....
        /*0df4*/ 	.word	0x00000440
        /*0df8*/ 	.word	0x000000ff
        /*0dfc*/ 	.word	0x00000040
        /*0e00*/ 	.short	0x0100
        /*0e02*/ 	.byte	0x09
	.zero		1


	//   ....[17]....
        /*0e04*/ 	.word	0x00000450
        /*0e08*/ 	.word	0x000000ff
        /*0e0c*/ 	.word	0x000000d0
        /*0e10*/ 	.short	0x0100
        /*0e12*/ 	.byte	0x09
	.zero		1


	//   ....[18]....
        /*0e14*/ 	.word	0x00000460
        /*0e18*/ 	.word	0x000000ff
        /*0e1c*/ 	.word	0x00000048
        /*0e20*/ 	.short	0x0100
        /*0e22*/ 	.byte	0x09
	.zero		1


	//   ....[19]....
        /*0e24*/ 	.word	0x00000470
        /*0e28*/ 	.word	0x000000ff
        /*0e2c*/ 	.word	0x000000d8
        /*0e30*/ 	.short	0x0100
        /*0e32*/ 	.byte	0x09
	.zero		1


	//   ....[20]....
        /*0e34*/ 	.word	0x00000480
        /*0e38*/ 	.word	0x000000ff
        /*0e3c*/ 	.word	0x00000050
        /*0e40*/ 	.short	0x0100
        /*0e42*/ 	.byte	0x09
	.zero		1


	//   ....[21]....
        /*0e44*/ 	.word	0x00000490
        /*0e48*/ 	.word	0x000000ff
        /*0e4c*/ 	.word	0x000000e0
        /*0e50*/ 	.short	0x0100
        /*0e52*/ 	.byte	0x09
	.zero		1


	//   ....[22]....
        /*0e54*/ 	.word	0x000004a0
        /*0e58*/ 	.word	0x000000ff
        /*0e5c*/ 	.word	0x00000058
        /*0e60*/ 	.short	0x0100
        /*0e62*/ 	.byte	0x09
	.zero		1


	//   ....[23]....
        /*0e64*/ 	.word	0x000004b0
        /*0e68*/ 	.word	0x000000ff
        /*0e6c*/ 	.word	0x000000e8
        /*0e70*/ 	.short	0x0100
        /*0e72*/ 	.byte	0x09
	.zero		1


	//   ....[24]....
        /*0e74*/ 	.word	0x000004c0
        /*0e78*/ 	.word	0x000000ff
        /*0e7c*/ 	.word	0x00000060
        /*0e80*/ 	.short	0x0100
        /*0e82*/ 	.byte	0x09
	.zero		1


	//   ....[25]....
        /*0e84*/ 	.word	0x000004d0
        /*0e88*/ 	.word	0x000000ff
        /*0e8c*/ 	.word	0x000000f0
        /*0e90*/ 	.short	0x0100
        /*0e92*/ 	.byte	0x09
	.zero		1


	//   ....[26]....
        /*0e94*/ 	.word	0x000004e0
        /*0e98*/ 	.word	0x000000ff
        /*0e9c*/ 	.word	0x00000068
        /*0ea0*/ 	.short	0x0100
        /*0ea2*/ 	.byte	0x09
	.zero		1


	//   ....[27]....
        /*0ea4*/ 	.word	0x000004f0
        /*0ea8*/ 	.word	0x000000ff
        /*0eac*/ 	.word	0x000000f8
        /*0eb0*/ 	.short	0x0100
        /*0eb2*/ 	.byte	0x09
	.zero		1


	//   ....[28]....
        /*0eb4*/ 	.word	0x00000500
        /*0eb8*/ 	.word	0x000000ff
        /*0ebc*/ 	.word	0x00000070
        /*0ec0*/ 	.short	0x0100
        /*0ec2*/ 	.byte	0x09
	.zero		1


	//   ....[29]....
        /*0ec4*/ 	.word	0x00000510
        /*0ec8*/ 	.word	0x000000ff
        /*0ecc*/ 	.word	0x00000100
        /*0ed0*/ 	.short	0x0100
        /*0ed2*/ 	.byte	0x09
	.zero		1


	//   ....[30]....
        /*0ed4*/ 	.word	0x00000520
        /*0ed8*/ 	.word	0x000000ff
        /*0edc*/ 	.word	0x00000078
        /*0ee0*/ 	.short	0x0100
        /*0ee2*/ 	.byte	0x09
	.zero		1


	//   ....[31]....
        /*0ee4*/ 	.word	0x00000530
        /*0ee8*/ 	.word	0x000000ff
        /*0eec*/ 	.word	0x00000108
        /*0ef0*/ 	.short	0x0100
        /*0ef2*/ 	.byte	0x09
	.zero		1


	//   ....[32]....
        /*0ef4*/ 	.word	0x00000540
        /*0ef8*/ 	.word	0x000000ff
        /*0efc*/ 	.word	0x00000080
        /*0f00*/ 	.short	0x0100
        /*0f02*/ 	.byte	0x09
	.zero		1


	//   ....[33]....
        /*0f04*/ 	.word	0x00000550
        /*0f08*/ 	.word	0x000000ff
        /*0f0c*/ 	.word	0x00000110
        /*0f10*/ 	.short	0x0100
        /*0f12*/ 	.byte	0x09
	.zero		1


	//   ....[34]....
        /*0f14*/ 	.word	0x00000560
        /*0f18*/ 	.word	0x000000ff
        /*0f1c*/ 	.word	0x00000088
        /*0f20*/ 	.short	0x0100
        /*0f22*/ 	.byte	0x09
	.zero		1


	//   ....[35]....
        /*0f24*/ 	.word	0x00000570
        /*0f28*/ 	.word	0x000000ff
        /*0f2c*/ 	.word	0x00000118
        /*0f30*/ 	.short	0x0100
        /*0f32*/ 	.byte	0x09
	.zero		1


	//   ....[36]....
        /*0f34*/ 	.word	0x00000960
        /*0f38*/ 	.word	0x000000ff
        /*0f3c*/ 	.word	0x00000130
        /*0f40*/ 	.short	0x0100
        /*0f42*/ 	.byte	0x06
	.zero		1


	//   ....[37]....
        /*0f44*/ 	.word	0x000009d0
        /*0f48*/ 	.word	0x000000ff
        /*0f4c*/ 	.word	0x00000138
        /*0f50*/ 	.short	0x0100
        /*0f52*/ 	.byte	0x06
	.zero		1


	//   ....[38]....
        /*0f54*/ 	.word	0x00001fc0
        /*0f58*/ 	.word	0x000000ff
        /*0f5c*/ 	.word	0x00000000
        /*0f60*/ 	.short	0x010a
        /*0f62*/ 	.byte	0x07
	.zero		1


	//   ....[39]....
        /*0f64*/ 	.word	0x00002020
        /*0f68*/ 	.word	0x000000ff
        /*0f6c*/ 	.word	0x00000000
        /*0f70*/ 	.short	0x010a
        /*0f72*/ 	.byte	0x07
	.zero		1


	//   ....[40]....
        /*0f74*/ 	.word	0x000031f0
        /*0f78*/ 	.word	0x000000ff
        /*0f7c*/ 	.word	0x00000000
        /*0f80*/ 	.short	0x010a
        /*0f82*/ 	.byte	0x09
	.zero		1


	//   ....[41]....
        /*0f84*/ 	.word	0x00003230
        /*0f88*/ 	.word	0x000000ff
        /*0f8c*/ 	.word	0x00000000
        /*0f90*/ 	.short	0x010a
        /*0f92*/ 	.byte	0x09
	.zero		1


	//   ....[42]....
        /*0f94*/ 	.word	0x000042a0
        /*0f98*/ 	.word	0x000000e5
        /*0f9c*/ 	.word	0x00000000
        /*0fa0*/ 	.short	0x0101
        /*0fa2*/ 	.byte	0x3f
	.zero		1


	//   ....[43]....
        /*0fa4*/ 	.word	0x000054c0
        /*0fa8*/ 	.word	0x00000018
        /*0fac*/ 	.word	0x00000000
        /*0fb0*/ 	.short	0x0101
        /*0fb2*/ 	.byte	0x3f
	.zero		1


	//   ....[44]....
        /*0fb4*/ 	.word	0x0000f950
        /*0fb8*/ 	.word	0x0000000b
        /*0fbc*/ 	.word	0x00000090
        /*0fc0*/ 	.short	0x010a
        /*0fc2*/ 	.byte	0x3f
	.zero		1


	//   ....[45]....
        /*0fc4*/ 	.word	0x0000fd40
        /*0fc8*/ 	.word	0x00000004
        /*0fcc*/ 	.word	0x00000138
        /*0fd0*/ 	.short	0x0101
        /*0fd2*/ 	.byte	0x3f
	.zero		1


	//   ....[46]....
        /*0fd4*/ 	.word	0x000104c0
        /*0fd8*/ 	.word	0x00000007
        /*0fdc*/ 	.word	0x00000000
        /*0fe0*/ 	.short	0x010a
        /*0fe2*/ 	.byte	0x3f
	.zero		1


	//   ....[47]....
        /*0fe4*/ 	.word	0x00010540
        /*0fe8*/ 	.word	0x00000009
        /*0fec*/ 	.word	0x00000000
        /*0ff0*/ 	.short	0x010a
        /*0ff2*/ 	.byte	0x3f
	.zero		1


	//   ....[48]....
        /*0ff4*/ 	.word	0x000105d0
        /*0ff8*/ 	.word	0x00000006
        /*0ffc*/ 	.word	0x00000000
        /*1000*/ 	.short	0x010a
        /*1002*/ 	.byte	0x3f
	.zero		1


	//   ....[49]....
        /*1004*/ 	.word	0x00010660
        /*1008*/ 	.word	0x00000009
        /*100c*/ 	.word	0x00000000
        /*1010*/ 	.short	0x010a
        /*1012*/ 	.byte	0x3f
	.zero		1


	//   ....[50]....
        /*1014*/ 	.word	0x000106f0
        /*1018*/ 	.word	0x00000006
        /*101c*/ 	.word	0x00000000
        /*1020*/ 	.short	0x010a
        /*1022*/ 	.byte	0x3f
	.zero		1


	//   ....[51]....
        /*1024*/ 	.word	0x00010780
        /*1028*/ 	.word	0x00000009
        /*102c*/ 	.word	0x00000000
        /*1030*/ 	.short	0x010a
        /*1032*/ 	.byte	0x3f
	.zero		1


	//   ....[52]....
        /*1034*/ 	.word	0x00010810
        /*1038*/ 	.word	0x00000006
        /*103c*/ 	.word	0x00000000
        /*1040*/ 	.short	0x010a
        /*1042*/ 	.byte	0x3f
	.zero		1


	//   ....[53]....
        /*1044*/ 	.word	0x000108a0
        /*1048*/ 	.word	0x00000009
        /*104c*/ 	.word	0x00000000
        /*1050*/ 	.short	0x010a
        /*1052*/ 	.byte	0x3f
	.zero		1


	//   ....[54]....
        /*1054*/ 	.word	0x00010930
        /*1058*/ 	.word	0x00000006
        /*105c*/ 	.word	0x00000000
        /*1060*/ 	.short	0x010a
        /*1062*/ 	.byte	0x3f
	.zero		1


	//   ....[55]....
        /*1064*/ 	.word	0x000109c0
        /*1068*/ 	.word	0x00000009
        /*106c*/ 	.word	0x00000000
        /*1070*/ 	.short	0x010a
        /*1072*/ 	.byte	0x3f
	.zero		1


	//   ....[56]....
        /*1074*/ 	.word	0x00010a50
        /*1078*/ 	.word	0x00000006
        /*107c*/ 	.word	0x00000000
        /*1080*/ 	.short	0x010a
        /*1082*/ 	.byte	0x3f
	.zero		1


	//   ....[57]....
        /*1084*/ 	.word	0x00010ae0
        /*1088*/ 	.word	0x00000009
        /*108c*/ 	.word	0x00000000
        /*1090*/ 	.short	0x010a
        /*1092*/ 	.byte	0x3f
	.zero		1


	//   ....[58]....
        /*1094*/ 	.word	0x00010b70
        /*1098*/ 	.word	0x00000006
        /*109c*/ 	.word	0x00000000
        /*10a0*/ 	.short	0x010a
        /*10a2*/ 	.byte	0x3f
	.zero		1


	//   ....[59]....
        /*10a4*/ 	.word	0x00010c00
        /*10a8*/ 	.word	0x00000009
        /*10ac*/ 	.word	0x00000000
        /*10b0*/ 	.short	0x010a
        /*10b2*/ 	.byte	0x3f
	.zero		1


	//   ....[60]....
        /*10b4*/ 	.word	0x00010c90
        /*10b8*/ 	.word	0x00000006
        /*10bc*/ 	.word	0x00000000
        /*10c0*/ 	.short	0x010a
        /*10c2*/ 	.byte	0x3f
	.zero		1


	//   ....[61]....
        /*10c4*/ 	.word	0x00010d20
        /*10c8*/ 	.word	0x00000009
        /*10cc*/ 	.word	0x00000000
        /*10d0*/ 	.short	0x010a
        /*10d2*/ 	.byte	0x3f
	.zero		1


	//   ....[62]....
        /*10d4*/ 	.word	0x00010db0
        /*10d8*/ 	.word	0x00000006
        /*10dc*/ 	.word	0x00000000
        /*10e0*/ 	.short	0x010a
        /*10e2*/ 	.byte	0x3f
	.zero		1


	//   ....[63]....
        /*10e4*/ 	.word	0x00010e40
        /*10e8*/ 	.word	0x00000003
        /*10ec*/ 	.word	0x00000000
        /*10f0*/ 	.short	0x010a
        /*10f2*/ 	.byte	0x3f
	.zero		1


	//   ....[64]....
        /*10f4*/ 	.word	0x00010eb0
        /*10f8*/ 	.word	0x00000003
        /*10fc*/ 	.word	0x00000000
        /*1100*/ 	.short	0x010a
        /*1102*/ 	.byte	0x3f
	.zero		1


	//   ....[65]....
        /*1104*/ 	.word	0x00010f20
        /*1108*/ 	.word	0x00000000
        /*110c*/ 	.word	0x00000000
        /*1110*/ 	.short	0x010a
        /*1112*/ 	.byte	0x3f
	.zero		1


	//   ....[66]....
        /*1114*/ 	.word	0x00011000
        /*1118*/ 	.word	0x0000000b
        /*111c*/ 	.word	0x00000090
        /*1120*/ 	.short	0x010a
        /*1122*/ 	.byte	0x3f
	.zero		1


	//   ....[67]....
        /*1124*/ 	.word	0x000110d0
        /*1128*/ 	.word	0x00000007
        /*112c*/ 	.word	0x00000000
        /*1130*/ 	.short	0x010a
        /*1132*/ 	.byte	0x3f
	.zero		1


	//   ....[68]....
        /*1134*/ 	.word	0x00011120
        /*1138*/ 	.word	0x00000009
        /*113c*/ 	.word	0x00000000
        /*1140*/ 	.short	0x010a
        /*1142*/ 	.byte	0x3f
	.zero		1


	//   ....[69]....
        /*1144*/ 	.word	0x00011170
        /*1148*/ 	.word	0x00000006
        /*114c*/ 	.word	0x00000000
        /*1150*/ 	.short	0x010a
        /*1152*/ 	.byte	0x3f
	.zero		1


	//   ....[70]....
        /*1154*/ 	.word	0x000111c0
        /*1158*/ 	.word	0x00000009
        /*115c*/ 	.word	0x00000000
        /*1160*/ 	.short	0x010a
        /*1162*/ 	.byte	0x3f
	.zero		1


	//   ....[71]....
        /*1164*/ 	.word	0x00011210
        /*1168*/ 	.word	0x00000006
        /*116c*/ 	.word	0x00000000
        /*1170*/ 	.short	0x010a
        /*1172*/ 	.byte	0x3f
	.zero		1


	//   ....[72]....
        /*1174*/ 	.word	0x00011260
        /*1178*/ 	.word	0x00000009
        /*117c*/ 	.word	0x00000000
        /*1180*/ 	.short	0x010a
        /*1182*/ 	.byte	0x3f
	.zero		1


	//   ....[73]....
        /*1184*/ 	.word	0x000112b0
        /*1188*/ 	.word	0x00000006
        /*118c*/ 	.word	0x00000000
        /*1190*/ 	.short	0x010a
        /*1192*/ 	.byte	0x3f
	.zero		1


	//   ....[74]....
        /*1194*/ 	.word	0x00011300
        /*1198*/ 	.word	0x00000009
        /*119c*/ 	.word	0x00000000
        /*11a0*/ 	.short	0x010a
        /*11a2*/ 	.byte	0x3f
	.zero		1


	//   ....[75]....
        /*11a4*/ 	.word	0x00011350
        /*11a8*/ 	.word	0x00000006
        /*11ac*/ 	.word	0x00000000
        /*11b0*/ 	.short	0x010a
        /*11b2*/ 	.byte	0x3f
	.zero		1


	//   ....[76]....
        /*11b4*/ 	.word	0x000113a0
        /*11b8*/ 	.word	0x00000009
        /*11bc*/ 	.word	0x00000000
        /*11c0*/ 	.short	0x010a
        /*11c2*/ 	.byte	0x3f
	.zero		1


	//   ....[77]....
        /*11c4*/ 	.word	0x000113f0
        /*11c8*/ 	.word	0x00000006
        /*11cc*/ 	.word	0x00000000
        /*11d0*/ 	.short	0x010a
        /*11d2*/ 	.byte	0x3f
	.zero		1


	//   ....[78]....
        /*11d4*/ 	.word	0x00011440
        /*11d8*/ 	.word	0x00000009
        /*11dc*/ 	.word	0x00000000
        /*11e0*/ 	.short	0x010a
        /*11e2*/ 	.byte	0x3f
	.zero		1


	//   ....[79]....
        /*11e4*/ 	.word	0x00011490
        /*11e8*/ 	.word	0x00000006
        /*11ec*/ 	.word	0x00000000
        /*11f0*/ 	.short	0x010a
        /*11f2*/ 	.byte	0x3f
	.zero		1


	//   ....[80]....
        /*11f4*/ 	.word	0x000114e0
        /*11f8*/ 	.word	0x00000009
        /*11fc*/ 	.word	0x00000000
        /*1200*/ 	.short	0x010a
        /*1202*/ 	.byte	0x3f
	.zero		1


	//   ....[81]....
        /*1204*/ 	.word	0x00011530
        /*1208*/ 	.word	0x00000006
        /*120c*/ 	.word	0x00000000
        /*1210*/ 	.short	0x010a
        /*1212*/ 	.byte	0x3f
	.zero		1


	//   ....[82]....
        /*1214*/ 	.word	0x00011580
        /*1218*/ 	.word	0x00000009
        /*121c*/ 	.word	0x00000000
        /*1220*/ 	.short	0x010a
        /*1222*/ 	.byte	0x3f
	.zero		1


	//   ....[83]....
        /*1224*/ 	.word	0x000115d0
        /*1228*/ 	.word	0x00000006
        /*122c*/ 	.word	0x00000000
        /*1230*/ 	.short	0x010a
        /*1232*/ 	.byte	0x3f
	.zero		1


	//----- nvinfo : EIATTR_NUM_MBARRIERS
	.align		4
.L_30:
        /*1234*/ 	.byte	0x03, 0x38
        /*1236*/ 	.short	0x0026


	//----- nvinfo : EIATTR_EXIT_INSTR_OFFSETS
	.align		4
        /*1238*/ 	.byte	0x04, 0x1c
        /*123a*/ 	.short	(.L_32 - .L_31)


	//   ....[0]....
.L_31:
        /*123c*/ 	.word	0x00000bc0


	//   ....[1]....
        /*1240*/ 	.word	0x00001450


	//   ....[2]....
        /*1244*/ 	.word	0x0000ef60


	//   ....[3]....
        /*1248*/ 	.word	0x0000f4f0


	//   ....[4]....
        /*124c*/ 	.word	0x00010e90


	//----- nvinfo : EIATTR_MAX_THREADS
	.align		4
.L_32:
        /*1250*/ 	.byte	0x04, 0x05
        /*1252*/ 	.short	(.L_34 - .L_33)
.L_33:
        /*1254*/ 	.word	0x00000180
        /*1258*/ 	.word	0x00000001
        /*125c*/ 	.word	0x00000001


	//----- nvinfo : EIATTR_CRS_STACK_SIZE
	.align		4
.L_34:
        /*1260*/ 	.byte	0x04, 0x1e
        /*1262*/ 	.short	(.L_36 - .L_35)
.L_35:
        /*1264*/ 	.word	0x00000000


	//----- nvinfo : EIATTR_CBANK_PARAM_SIZE
	.align		4
.L_36:
        /*1268*/ 	.byte	0x03, 0x19
        /*126a*/ 	.short	0x0470


	//----- nvinfo : EIATTR_PARAM_CBANK
	.align		4
        /*126c*/ 	.byte	0x04, 0x0a
        /*126e*/ 	.short	(.L_38 - .L_37)
	.align		4
.L_37:
        /*1270*/ 	.word	index@(.nv.constant0._ZN7cutlass13device_kernelINS_4gemm6kernel13GemmUniversalIN4cute5tupleIJiiiiEEENS1_10collective13CollectiveMmaINS1_37MainloopSm90TmaGmmaWarpSpecializedFP8ILi18ENS5_IJNS4_1CILi2EEESB_NSA_ILi1EEEEEENS1_35KernelTmaWarpSpecializedCooperativeEEENS5_IJNSA_ILi256EEENSA_ILi128EEENSA_ILi32EEEEEENS_12float_e4m3_tENS5_IJlSC_lEEESK_SL_NS4_8TiledMMAINS4_8MMA_AtomIJNS4_4SM904GMMA31MMA_64x128x32_F32E4M3E4M3_SS_TNILNSP_7ScaleInE1ELSR_1EEEEEENS4_6LayoutINS5_IJSB_SC_SC_EEENS5_IJSC_NSA_ILi0EEESW_EEEEENS5_IJNS4_10UnderscoreESZ_SZ_EEEEENS4_23SM90_TMA_LOAD_MULTICASTENS4_14ComposedLayoutINS4_7SwizzleILi1ELi4ELi3EEENS4_18smem_ptr_flag_bitsILi8EEENSU_INS5_IJNSA_ILi8EEESI_EEENS5_IJSI_SC_EEEEEEEvNS4_8identityES12_S1C_vS1D_EENS_8epilogue10collective6detail29Sm90TmaWarpSpecializedAdapterINS1G_15DefaultEpilogueISK_SL_SL_NS1F_6thread17LinearCombinationISK_Li1EffLNS1K_9ScaleType4KindE0ELNS_15FloatRoundStyleE2ESK_EENS1_15EpilogueDefaultEEEEEvvEEEEvNT_6ParamsE)
        /*1274*/ 	.short	0x0210
        /*1276*/ 	.short	0x0470


	//----- nvinfo : EIATTR_SW_WAR
	.align		4
.L_38:
        /*1278*/ 	.byte	0x04, 0x36
        /*127a*/ 	.short	(.L_40 - .L_39)
.L_39:
        /*127c*/ 	.word	0x00000008
.L_40:


//--------------------- .nv.callgraph             --------------------------
	.section	.nv.callgraph,"",@"SHT_CUDA_CALLGRAPH"
	.align	4
	.sectionentsize	8
	.align		4
        /*0000*/ 	.word	0x00000000
	.align		4
        /*0004*/ 	.word	0xffffffff
	.align		4
        /*0008*/ 	.word	0x00000000
	.align		4
        /*000c*/ 	.word	0xfffffffe
	.align		4
        /*0010*/ 	.word	0x00000000
	.align		4
        /*0014*/ 	.word	0xfffffffd
	.align		4
        /*0018*/ 	.word	0x00000000
	.align		4
        /*001c*/ 	.word	0xfffffffc


//--------------------- .nv.constant4             --------------------------
	.section	.nv.constant4,"a",@progbits
	.align	8
	.align		8
.nv.constant4:
        /*0000*/ 	.dword	_ZN39_INTERNAL_8675a7e3_4_k_cu_9e3bd8b4_49654cuda3std3__45__cpo5beginE
	.align		8
        /*0008*/ 	.dword	_ZN39_INTERNAL_8675a7e3_4_k_cu_9e3bd8b4_49654cuda3std3__45__cpo3endE
	.align		8
        /*0010*/ 	.dword	_ZN39_INTERNAL_8675a7e3_4_k_cu_9e3bd8b4_49654cuda3std3__45__cpo6cbeginE
	.align		8
        /*0018*/ 	.dword	_ZN39_INTERNAL_8675a7e3_4_k_cu_9e3bd8b4_49654cuda3std3__45__cpo4cendE
	.align		8
        /*0020*/ 	.dword	_ZN39_INTERNAL_8675a7e3_4_k_cu_9e3bd8b4_49654cuda3std3__441_GLOBAL__N__8675a7e3_4_k_cu_9e3bd8b4_49656ignoreE
	.align		8
        /*0028*/ 	.dword	_ZN39_INTERNAL_8675a7e3_4_k_cu_9e3bd8b4_49654cuda3std3__419piecewise_constructE
	.align		8
        /*0030*/ 	.dword	_ZN39_INTERNAL_8675a7e3_4_k_cu_9e3bd8b4_49654cuda3std3__48in_placeE
	.align		8
        /*0038*/ 	.dword	_ZN39_INTERNAL_8675a7e3_4_k_cu_9e3bd8b4_49654cuda3std6ranges3__45__cpo4swapE
	.align		8
        /*0040*/ 	.dword	_ZN39_INTERNAL_8675a7e3_4_k_cu_9e3bd8b4_49654cuda3std6ranges3__45__cpo9iter_moveE
	.align		8
        /*0048*/ 	.dword	_ZN39_INTERNAL_8675a7e3_4_k_cu_9e3bd8b4_49654cute7productE
	.align		8
        /*0050*/ 	.dword	_ZN39_INTERNAL_8675a7e3_4_k_cu_9e3bd8b4_49654cute1_E


//--------------------- .text._ZN7cutlass13device_kernelINS_4gemm6kernel13GemmUniversalIN4cute5tupleIJiiiiEEENS1_10collective13CollectiveMmaINS1_37MainloopSm90TmaGmmaWarpSpecializedFP8ILi18ENS5_IJNS4_1CILi2EEESB_NSA_ILi1EEEEEENS1_35KernelTmaWarpSpecializedCooperativeEEENS5_IJNSA_ILi256EEENSA_ILi128EEENSA_ILi32EEEEEENS_12float_e4m3_tENS5_IJlSC_lEEESK_SL_NS4_8TiledMMAINS4_8MMA_AtomIJNS4_4SM904GMMA31MMA_64x128x32_F32E4M3E4M3_SS_TNILNSP_7ScaleInE1ELSR_1EEEEEENS4_6LayoutINS5_IJSB_SC_SC_EEENS5_IJSC_NSA_ILi0EEESW_EEEEENS5_IJNS4_10UnderscoreESZ_SZ_EEEEENS4_23SM90_TMA_LOAD_MULTICASTENS4_14ComposedLayoutINS4_7SwizzleILi1ELi4ELi3EEENS4_18smem_ptr_flag_bitsILi8EEENSU_INS5_IJNSA_ILi8EEESI_EEENS5_IJSI_SC_EEEEEEEvNS4_8identityES12_S1C_vS1D_EENS_8epilogue10collective6detail29Sm90TmaWarpSpecializedAdapterINS1G_15DefaultEpilogueISK_SL_SL_NS1F_6thread17LinearCombinationISK_Li1EffLNS1K_9ScaleType4KindE0ELNS_15FloatRoundStyleE2ESK_EENS1_15EpilogueDefaultEEEEEvvEEEEvNT_6ParamsE --------------------------
	.section	.text._ZN7cutlass13device_kernelINS_4gemm6kernel13GemmUniversalIN4cute5tupleIJiiiiEEENS1_10collective13CollectiveMmaINS1_37MainloopSm90TmaGmmaWarpSpecializedFP8ILi18ENS5_IJNS4_1CILi2EEESB_NSA_ILi1EEEEEENS1_35KernelTmaWarpSpecializedCooperativeEEENS5_IJNSA_ILi256EEENSA_ILi128EEENSA_ILi32EEEEEENS_12float_e4m3_tENS5_IJlSC_lEEESK_SL_NS4_8TiledMMAINS4_8MMA_AtomIJNS4_4SM904GMMA31MMA_64x128x32_F32E4M3E4M3_SS_TNILNSP_7ScaleInE1ELSR_1EEEEEENS4_6LayoutINS5_IJSB_SC_SC_EEENS5_IJSC_NSA_ILi0EEESW_EEEEENS5_IJNS4_10UnderscoreESZ_SZ_EEEEENS4_23SM90_TMA_LOAD_MULTICASTENS4_14ComposedLayoutINS4_7SwizzleILi1ELi4ELi3EEENS4_18smem_ptr_flag_bitsILi8EEENSU_INS5_IJNSA_ILi8EEESI_EEENS5_IJSI_SC_EEEEEEEvNS4_8identityES12_S1C_vS1D_EENS_8epilogue10collective6detail29Sm90TmaWarpSpecializedAdapterINS1G_15DefaultEpilogueISK_SL_SL_NS1F_6thread17LinearCombinationISK_Li1EffLNS1K_9ScaleType4KindE0ELNS_15FloatRoundStyleE2ESK_EENS1_15EpilogueDefaultEEEEEvvEEEEvNT_6ParamsE,"ax",@progbits
	.align	128
.text._ZN7cutlass13device_kernelINS_4gemm6kernel13GemmUniversalIN4cute5tupleIJiiiiEEENS1_10collective13CollectiveMmaINS1_37MainloopSm90TmaGmmaWarpSpecializedFP8ILi18ENS5_IJNS4_1CILi2EEESB_NSA_ILi1EEEEEENS1_35KernelTmaWarpSpecializedCooperativeEEENS5_IJNSA_ILi256EEENSA_ILi128EEENSA_ILi32EEEEEENS_12float_e4m3_tENS5_IJlSC_lEEESK_SL_NS4_8TiledMMAINS4_8MMA_AtomIJNS4_4SM904GMMA31MMA_64x128x32_F32E4M3E4M3_SS_TNILNSP_7ScaleInE1ELSR_1EEEEEENS4_6LayoutINS5_IJSB_SC_SC_EEENS5_IJSC_NSA_ILi0EEESW_EEEEENS5_IJNS4_10UnderscoreESZ_SZ_EEEEENS4_23SM90_TMA_LOAD_MULTICASTENS4_14ComposedLayoutINS4_7SwizzleILi1ELi4ELi3EEENS4_18smem_ptr_flag_bitsILi8EEENSU_INS5_IJNSA_ILi8EEESI_EEENS5_IJSI_SC_EEEEEEEvNS4_8identityES12_S1C_vS1D_EENS_8epilogue10collective6detail29Sm90TmaWarpSpecializedAdapterINS1G_15DefaultEpilogueISK_SL_SL_NS1F_6thread17LinearCombinationISK_Li1EffLNS1K_9ScaleType4KindE0ELNS_15FloatRoundStyleE2ESK_EENS1_15EpilogueDefaultEEEEEvvEEEEvNT_6ParamsE:
        .type           _ZN7cutlass13device_kernelINS_4gemm6kernel13GemmUniversalIN4cute5tupleIJiiiiEEENS1_10collective13CollectiveMmaINS1_37MainloopSm90TmaGmmaWarpSpecializedFP8ILi18ENS5_IJNS4_1CILi2EEESB_NSA_ILi1EEEEEENS1_35KernelTmaWarpSpecializedCooperativeEEENS5_IJNSA_ILi256EEENSA_ILi128EEENSA_ILi32EEEEEENS_12float_e4m3_tENS5_IJlSC_lEEESK_SL_NS4_8TiledMMAINS4_8MMA_AtomIJNS4_4SM904GMMA31MMA_64x128x32_F32E4M3E4M3_SS_TNILNSP_7ScaleInE1ELSR_1EEEEEENS4_6LayoutINS5_IJSB_SC_SC_EEENS5_IJSC_NSA_ILi0EEESW_EEEEENS5_IJNS4_10UnderscoreESZ_SZ_EEEEENS4_23SM90_TMA_LOAD_MULTICASTENS4_14ComposedLayoutINS4_7SwizzleILi1ELi4ELi3EEENS4_18smem_ptr_flag_bitsILi8EEENSU_INS5_IJNSA_ILi8EEESI_EEENS5_IJSI_SC_EEEEEEEvNS4_8identityES12_S1C_vS1D_EENS_8epilogue10collective6detail29Sm90TmaWarpSpecializedAdapterINS1G_15DefaultEpilogueISK_SL_SL_NS1F_6thread17LinearCombinationISK_Li1EffLNS1K_9ScaleType4KindE0ELNS_15FloatRoundStyleE2ESK_EENS1_15EpilogueDefaultEEEEEvvEEEEvNT_6ParamsE,@function
        .size           _ZN7cutlass13device_kernelINS_4gemm6kernel13GemmUniversalIN4cute5tupleIJiiiiEEENS1_10collective13CollectiveMmaINS1_37MainloopSm90TmaGmmaWarpSpecializedFP8ILi18ENS5_IJNS4_1CILi2EEESB_NSA_ILi1EEEEEENS1_35KernelTmaWarpSpecializedCooperativeEEENS5_IJNSA_ILi256EEENSA_ILi128EEENSA_ILi32EEEEEENS_12float_e4m3_tENS5_IJlSC_lEEESK_SL_NS4_8TiledMMAINS4_8MMA_AtomIJNS4_4SM904GMMA31MMA_64x128x32_F32E4M3E4M3_SS_TNILNSP_7ScaleInE1ELSR_1EEEEEENS4_6LayoutINS5_IJSB_SC_SC_EEENS5_IJSC_NSA_ILi0EEESW_EEEEENS5_IJNS4_10UnderscoreESZ_SZ_EEEEENS4_23SM90_TMA_LOAD_MULTICASTENS4_14ComposedLayoutINS4_7SwizzleILi1ELi4ELi3EEENS4_18smem_ptr_flag_bitsILi8EEENSU_INS5_IJNSA_ILi8EEESI_EEENS5_IJSI_SC_EEEEEEEvNS4_8identityES12_S1C_vS1D_EENS_8epilogue10collective6detail29Sm90TmaWarpSpecializedAdapterINS1G_15DefaultEpilogueISK_SL_SL_NS1F_6thread17LinearCombinationISK_Li1EffLNS1K_9ScaleType4KindE0ELNS_15FloatRoundStyleE2ESK_EENS1_15EpilogueDefaultEEEEEvvEEEEvNT_6ParamsE,(.L_x_363 - _ZN7cutlass13device_kernelINS_4gemm6kernel13GemmUniversalIN4cute5tupleIJiiiiEEENS1_10collective13CollectiveMmaINS1_37MainloopSm90TmaGmmaWarpSpecializedFP8ILi18ENS5_IJNS4_1CILi2EEESB_NSA_ILi1EEEEEENS1_35KernelTmaWarpSpecializedCooperativeEEENS5_IJNSA_ILi256EEENSA_ILi128EEENSA_ILi32EEEEEENS_12float_e4m3_tENS5_IJlSC_lEEESK_SL_NS4_8TiledMMAINS4_8MMA_AtomIJNS4_4SM904GMMA31MMA_64x128x32_F32E4M3E4M3_SS_TNILNSP_7ScaleInE1ELSR_1EEEEEENS4_6LayoutINS5_IJSB_SC_SC_EEENS5_IJSC_NSA_ILi0EEESW_EEEEENS5_IJNS4_10UnderscoreESZ_SZ_EEEEENS4_23SM90_TMA_LOAD_MULTICASTENS4_14ComposedLayoutINS4_7SwizzleILi1ELi4ELi3EEENS4_18smem_ptr_flag_bitsILi8EEENSU_INS5_IJNSA_ILi8EEESI_EEENS5_IJSI_SC_EEEEEEEvNS4_8identityES12_S1C_vS1D_EENS_8epilogue10collective6detail29Sm90TmaWarpSpecializedAdapterINS1G_15DefaultEpilogueISK_SL_SL_NS1F_6thread17LinearCombinationISK_Li1EffLNS1K_9ScaleType4KindE0ELNS_15FloatRoundStyleE2ESK_EENS1_15EpilogueDefaultEEEEEvvEEEEvNT_6ParamsE)
        .other          _ZN7cutlass13device_kernelINS_4gemm6kernel13GemmUniversalIN4cute5tupleIJiiiiEEENS1_10collective13CollectiveMmaINS1_37MainloopSm90TmaGmmaWarpSpecializedFP8ILi18ENS5_IJNS4_1CILi2EEESB_NSA_ILi1EEEEEENS1_35KernelTmaWarpSpecializedCooperativeEEENS5_IJNSA_ILi256EEENSA_ILi128EEENSA_ILi32EEEEEENS_12float_e4m3_tENS5_IJlSC_lEEESK_SL_NS4_8TiledMMAINS4_8MMA_AtomIJNS4_4SM904GMMA31MMA_64x128x32_F32E4M3E4M3_SS_TNILNSP_7ScaleInE1ELSR_1EEEEEENS4_6LayoutINS5_IJSB_SC_SC_EEENS5_IJSC_NSA_ILi0EEESW_EEEEENS5_IJNS4_10UnderscoreESZ_SZ_EEEEENS4_23SM90_TMA_LOAD_MULTICASTENS4_14ComposedLayoutINS4_7SwizzleILi1ELi4ELi3EEENS4_18smem_ptr_flag_bitsILi8EEENSU_INS5_IJNSA_ILi8EEESI_EEENS5_IJSI_SC_EEEEEEEvNS4_8identityES12_S1C_vS1D_EENS_8epilogue10collective6detail29Sm90TmaWarpSpecializedAdapterINS1G_15DefaultEpilogueISK_SL_SL_NS1F_6thread17LinearCombinationISK_Li1EffLNS1K_9ScaleType4KindE0ELNS_15FloatRoundStyleE2ESK_EENS1_15EpilogueDefaultEEEEEvvEEEEvNT_6ParamsE,@"STO_CUDA_ENTRY STV_DEFAULT"
_ZN7cutlass13device_kernelINS_4gemm6kernel13GemmUniversalIN4cute5tupleIJiiiiEEENS1_10collective13CollectiveMmaINS1_37MainloopSm90TmaGmmaWarpSpecializedFP8ILi18ENS5_IJNS4_1CILi2EEESB_NSA_ILi1EEEEEENS1_35KernelTmaWarpSpecializedCooperativeEEENS5_IJNSA_ILi256EEENSA_ILi128EEENSA_ILi32EEEEEENS_12float_e4m3_tENS5_IJlSC_lEEESK_SL_NS4_8TiledMMAINS4_8MMA_AtomIJNS4_4SM904GMMA31MMA_64x128x32_F32E4M3E4M3_SS_TNILNSP_7ScaleInE1ELSR_1EEEEEENS4_6LayoutINS5_IJSB_SC_SC_EEENS5_IJSC_NSA_ILi0EEESW_EEEEENS5_IJNS4_10UnderscoreESZ_SZ_EEEEENS4_23SM90_TMA_LOAD_MULTICASTENS4_14ComposedLayoutINS4_7SwizzleILi1ELi4ELi3EEENS4_18smem_ptr_flag_bitsILi8EEENSU_INS5_IJNSA_ILi8EEESI_EEENS5_IJSI_SC_EEEEEEEvNS4_8identityES12_S1C_vS1D_EENS_8epilogue10collective6detail29Sm90TmaWarpSpecializedAdapterINS1G_15DefaultEpilogueISK_SL_SL_NS1F_6thread17LinearCombinationISK_Li1EffLNS1K_9ScaleType4KindE0ELNS_15FloatRoundStyleE2ESK_EENS1_15EpilogueDefaultEEEEEvvEEEEvNT_6ParamsE:
[----:B------:R-:W0:Y:S02]  /*0000*/  LDC R1, c[0x0][0x28] ;  /* 0x00000a00ff017b82 */ /* 0x000e240000000800 */
[----:B0-----:R-:W-:Y:S01]  /*0010*/  VIADD R1, R1, 0xfffffef8 ;  /* 0xfffffef801017836 */ /* 0x001fe20000000000 */
[----:B------:R-:W0:Y:S01]  /*0020*/  S2R R4, SR_TID.X ;  /* 0x0000000000047919 */ /* 0x000e220000002100 */
[----:B------:R-:W-:Y:S01]  /*0030*/  ELECT P0, URZ, PT ;  /* 0x00000000003f782f */ /* 0x000fe20003800000 */
[----:B------:R-:W-:Y:S01]  /*0040*/  BSSY B0, `(.L_x_0) ;  /* 0x0000015000007945 */ /* 0x000fe20003800000 */
[--C-:B0-----:R-:W-:Y:S02]  /*0050*/  SHF.R.U32.HI R0, RZ, 0x5, R4.reuse ;  /* 0x00000005ff007819 */ /* 0x101fe40000011604 */
[----:B------:R-:W-:-:S03]  /*0060*/  SHF.R.U32.HI R2, RZ, 0x7, R4 ;  /* 0x00000007ff027819 */ /* 0x000fc60000011604 */
[----:B------:R-:W0:Y:S04]  /*0070*/  SHFL.IDX PT, R3, R0, RZ, 0x1f ;  /* 0x00001fff00037589 */ /* 0x000e2800000e0000 */
[----:B------:R-:W1:Y:S01]  /*0080*/  SHFL.IDX PT, R2, R2, RZ, 0x1f ;  /* 0x00001fff02027589 */ /* 0x000e6200000e0000 */
[----:B0-----:R-:W-:Y:S02]  /*0090*/  R2UR UR4, R3 ;  /* 0x00000000030472ca */ /* 0x001fe400000e0000 */
[----:B-1----:R-:W-:-:S11]  /*00a0*/  R2UR UR6, R2 ;  /* 0x00000000020672ca */ /* 0x002fd600000e0000 */
[----:B------:R-:W-:Y:S02]  /*00b0*/  USHF.R.S32.HI UR5, URZ, 0x1f, UR4 ;  /* 0x0000001f3f057899 */ /* 0x000fe40008011404 */
[----:B------:R-:W-:Y:S02]  /*00c0*/  ISETP.NE.OR P0, PT, RZ, UR4, !P0 ;  /* 0x00000004ff007c0c */ /* 0x000fe4000c705670 */
[----:B------:R-:W-:-:S04]  /*00d0*/  ULEA.HI UR5, UR5, UR4, URZ, 0x2 ;  /* 0x0000000405057291 */ /* 0x000fc8000f8f103f */
[----:B------:R-:W-:-:S04]  /*00e0*/  ULOP3.LUT UR5, UR5, 0xfffffffc, URZ, 0xc0, !UPT ;  /* 0xfffffffc05057892 */ /* 0x000fc8000f8ec03f */
[----:B------:R-:W-:-:S03]  /*00f0*/  UIADD3 UR8, UR4, -UR5, URZ ;  /* 0x8000000504087290 */ /* 0x000fc6000fffe03f */
[----:B------:R-:W-:Y:S09]  /*0100*/  @P0 BRA `(.L_x_1) ;  /* 0x0000000000200947 */ /* 0x000ff20003800000 */
[----:B------:R-:W-:Y:S02]  /*0110*/  ULDC.64 UR4, c[0x0][0x198] ;  /* 0x0000660000047ab9 */ /* 0x000fe40000000a00 */
[----:B------:R-:W-:Y:S02]  /*0120*/  UIADD3 UR10, UP0, UR4, 0xf0, URZ ;  /* 0x000000f0040a7890 */ /* 0x000fe4000ff1e03f */
[----:B------:R-:W-:Y:S02]  /*0130*/  UIADD3 UR4, UP1, UR4, 0x1f0, URZ ;  /* 0x000001f004047890 */ /* 0x000fe4000ff3e03f */
[----:B------:R-:W-:Y:S02]  /*0140*/  UIADD3.X UR11, URZ, UR5, URZ, UP0, !UPT ;  /* 0x000000053f0b7290 */ /* 0x000fe400087fe43f */
[----:B------:R-:W-:-:S07]  /*0150*/  UIADD3.X UR5, URZ, UR5, URZ, UP1, !UPT ;  /* 0x000000053f057290 */ /* 0x000fce0008ffe43f */
[----:B------:R0:W-:Y:S02]  /*0160*/  UTMACCTL.PF [UR10] ;  /* 0x000000000a0079b9 */ /* 0x0001e40008040000 */
[----:B------:R0:W-:Y:S02]  /*0170*/  UTMACCTL.PF [UR4] ;  /* 0x00000000040079b9 */ /* 0x0001e40008040000 */
[----:B0-----:R-:W-:Y:S01]  /*0180*/  NOP ;  /* 0x0000000000007918 */ /* 0x001fe20000000000 */
.L_x_1:
[----:B------:R-:W-:Y:S05]  /*0190*/  BSYNC B0 ;  /* 0x0000000000007941 */ /* 0x000fea0003800000 */
.L_x_0:
[----:B------:R-:W0:Y:S01]  /*01a0*/  SHFL.IDX PT, R3, R0, RZ, 0x1f ;  /* 0x00001fff00037589 */ /* 0x000e2200000e0000 */
[----:B------:R-:W-:Y:S01]  /*01b0*/  UISETP.NE.AND UP0, UPT, UR8, 0x3, UPT ;  /* 0x000000030800788c */ /* 0x000fe2000bf05270 */
[----:B------:R-:W-:Y:S01]  /*01c0*/  ISETP.NE.AND P1, PT, RZ, UR6, PT ;  /* 0x00000006ff007c0c */ /* 0x000fe2000bf25270 */
[----:B------:R-:W-:Y:S02]  /*01d0*/  UIADD3 UR10, UR6, -0x1, URZ ;  /* 0xffffffff060a7890 */ /* 0x000fe4000fffe03f */
[----:B------:R-:W-:Y:S02]  /*01e0*/  UISETP.EQ.OR UP0, UPT, UR8, URZ, !UP0 ;  /* 0x0000003f0800728c */ /* 0x000fe4000c702670 */
[----:B------:R-:W-:Y:S02]  /*01f0*/  UISETP.GE.U32.AND UP1, UPT, UR10, 0x2, UPT ;  /* 0x000000020a00788c */ /* 0x000fe4000bf26070 */
[----:B------:R-:W-:-:S04]  /*0200*/  UISETP.EQ.AND UP0, UPT, UR6, URZ, UP0 ;  /* 0x0000003f0600728c */ /* 0x000fc80008702270 */
[----:B------:R-:W-:-:S04]  /*0210*/  USEL UR13, URZ, 0x1, !UP0 ;  /* 0x000000013f0d7887 */ /* 0x000fc8000c000000 */
[----:B------:R-:W-:Y:S01]  /*0220*/  USEL UR13, UR13, 0x2, UP1 ;  /* 0x000000020d0d7887 */ /* 0x000fe20008800000 */
[----:B0-----:R-:W-:-:S13]  /*0230*/  ISETP.NE.AND P0, PT, R3, RZ, PT ;  /* 0x000000ff0300720c */ /* 0x001fda0003f05270 */
[----:B------:R-:W-:Y:S05]  /*0240*/  @P0 BRA `(.L_x_2) ;  /* 0x0000000000d40947 */ /* 0x000fea0003800000 */
[----:B------:R-:W-:Y:S01]  /*0250*/  ELECT P0, URZ, PT ;  /* 0x00000000003f782f */ /* 0x000fe20003800000 */
[----:B------:R-:W-:-:S12]  /*0260*/  BSSY B0, `(.L_x_2) ;  /* 0x0000033000007945 */ /* 0x000fd80003800000 */
[----:B------:R-:W-:Y:S05]  /*0270*/  @!P0 BRA `(.L_x_3) ;  /* 0x0000000000c48947 */ /* 0x000fea0003800000 */
[----:B------:R-:W0:Y:S01]  /*0280*/  S2UR UR9, SR_CgaCtaId ;  /* 0x00000000000979c3 */ /* 0x000e220000008800 */
[----:B------:R-:W-:Y:S01]  /*0290*/  UMOV UR4, 0x400 ;  /* 0x0000040000047882 */ /* 0x000fe20000000000 */
[----:B------:R-:W-:Y:S01]  /*02a0*/  UMOV UR5, 0x1 ;  /* 0x0000000100057882 */ /* 0x000fe20000000000 */
[----:B------:R-:W-:Y:S02]  /*02b0*/  UMOV UR6, 0x6 ;  /* 0x0000000600067882 */ /* 0x000fe40000000000 */
[----:B------:R-:W-:-:S04]  /*02c0*/  UIADD3 UR6, -UR6, 0x100000, URZ ;  /* 0x0010000006067890 */ /* 0x000fc8000fffe13f */
[----:B------:R-:W-:Y:S02]  /*02d0*/  USHF.L.U32 UR7, UR6, 0xb, URZ ;  /* 0x0000000b06077899 */ /* 0x000fe4000800063f */
[----:B------:R-:W-:Y:S02]  /*02e0*/  USHF.L.U32 UR6, UR6, 0x1, URZ ;  /* 0x0000000106067899 */ /* 0x000fe4000800063f */
[----:B0-----:R-:W-:Y:S02]  /*02f0*/  ULEA UR9, UR9, UR4, 0x18 ;  /* 0x0000000409097291 */ /* 0x001fe4000f8ec03f */
[----:B------:R-:W-:-:S04]  /*0300*/  UIADD3 UR4, -UR5, 0x100000, URZ ;  /* 0x0010000005047890 */ /* 0x000fc8000fffe13f */
[----:B------:R-:W-:Y:S02]  /*0310*/  USHF.L.U32 UR5, UR4, 0xb, URZ ;  /* 0x0000000b04057899 */ /* 0x000fe4000800063f */
[----:B------:R-:W-:Y:S01]  /*0320*/  USHF.L.U32 UR4, UR4, 0x1, URZ ;  /* 0x0000000104047899 */ /* 0x000fe2000800063f */
[----:B------:R-:W0:Y:S11]  /*0330*/  FENCE.VIEW.ASYNC.S ;  /* 0x00000000000073c6 */ /* 0x000e360000000000 */
[----:B0-----:R0:W1:Y:S01]  /*0340*/  SYNCS.EXCH.64 URZ, [UR9], UR4 ;  /* 0x00000004093f75b2 */ /* 0x0010620008000100 */
[----:B------:R0:W2:Y:S01]  /*0350*/  SYNCS.EXCH.64 URZ, [UR9+0x90], UR6 ;  /* 0x00009006093f75b2 */ /* 0x0000a20008000100 */
[----:B------:R0:W3:Y:S01]  /*0360*/  SYNCS.EXCH.64 URZ, [UR9+0x8], UR4 ;  /* 0x00000804093f75b2 */ /* 0x0000e20008000100 */
[----:B------:R0:W4:Y:S01]  /*0370*/  SYNCS.EXCH.64 URZ, [UR9+0x98], UR6 ;  /* 0x00009806093f75b2 */ /* 0x0001220008000100 */
[----:B------:R0:W0:Y:S01]  /*0380*/  SYNCS.EXCH.64 URZ, [UR9+0x10], UR4 ;  /* 0x00001004093f75b2 */ /* 0x0000220008000100 */
        /* <DEDUP_REMOVED lines=31> */
[----:B-1234-:R-:W-:Y:S01]  /*0580*/  NOP ;  /* 0x0000000000007918 */ /* 0x01efe20000000000 */
.L_x_3:
[----:B0-----:R-:W-:Y:S05]  /*0590*/  BSYNC B0 ;  /* 0x0000000000007941 */ /* 0x001fea0003800000 */
.L_x_2:
[----:B------:R-:W-:Y:S01]  /*05a0*/  SHF.R.S32.HI R2, RZ, 0x1f, R4 ;  /* 0x0000001fff027819 */ /* 0x000fe20000011404 */
[----:B------:R-:W0:Y:S01]  /*05b0*/  SHFL.IDX PT, R0, R0, RZ, 0x1f ;  /* 0x00001fff00007589 */ /* 0x000e2200000e0000 */
[----:B------:R-:W1:Y:S01]  /*05c0*/  S2UR UR9, SR_CTAID.X ;  /* 0x00000000000979c3 */ /* 0x000e620000002500 */
[----:B------:R-:W-:Y:S02]  /*05d0*/  ELECT P0, URZ, PT ;  /* 0x00000000003f782f */ /* 0x000fe40003800000 */
[----:B------:R-:W-:Y:S01]  /*05e0*/  LEA.HI R2, R2, R4, RZ, 0x7 ;  /* 0x0000000402027211 */ /* 0x000fe200078f38ff */
[----:B------:R-:W-:Y:S01]  /*05f0*/  ULDC UR4, c[0x0][0x150] ;  /* 0x0000540000047ab9 */ /* 0x000fe20000000800 */
[----:B------:R-:W-:Y:S01]  /*0600*/  SHF.R.S32.HI R6, RZ, 0x1f, R3 ;  /* 0x0000001fff067819 */ /* 0x000fe20000011403 */
[----:B------:R-:W-:Y:S01]  /*0610*/  NOP ;  /* 0x0000000000007918 */ /* 0x000fe20000000000 */
[----:B------:R-:W-:Y:S01]  /*0620*/  LOP3.LUT R2, R2, 0xffffff80, RZ, 0xc0, !PT ;  /* 0xffffff8002027812 */ /* 0x000fe200078ec0ff */
[----:B------:R-:W-:Y:S01]  /*0630*/  NOP ;  /* 0x0000000000007918 */ /* 0x000fe20000000000 */
[----:B------:R-:W-:Y:S01]  /*0640*/  LEA.HI R6, R6, R3, RZ, 0x2 ;  /* 0x0000000306067211 */ /* 0x000fe200078f10ff */
[----:B------:R-:W2:Y:S02]  /*0650*/  LDC R8, c[0x0][0x144] ;  /* 0x00005100ff087b82 */ /* 0x000ea40000000800 */
[----:B------:R-:W-:Y:S01]  /*0660*/  IMAD.IADD R4, R4, 0x1, -R2 ;  /* 0x0000000104047824 */ /* 0x000fe200078e0a02 */
[----:B------:R-:W-:Y:S01]  /*0670*/  LOP3.LUT R6, R6, 0x3ffffffc, RZ, 0xc0, !PT ;  /* 0x3ffffffc06067812 */ /* 0x000fe200078ec0ff */
[----:B------:R-:W3:Y:S03]  /*0680*/  S2R R2, SR_CTAID.Y ;  /* 0x0000000000027919 */ /* 0x000ee60000002600 */
[----:B------:R-:W-:Y:S01]  /*0690*/  SHF.R.S32.HI R5, RZ, 0x1f, R4 ;  /* 0x0000001fff057819 */ /* 0x000fe20000011404 */
[----:B------:R-:W-:Y:S01]  /*06a0*/  IMAD.IADD R6, R3, 0x1, -R6 ;  /* 0x0000000103067824 */ /* 0x000fe200078e0a06 */
[----:B------:R-:W4:Y:S02]  /*06b0*/  LDC R11, c[0x0][0x148] ;  /* 0x00005200ff0b7b82 */ /* 0x000f240000000800 */
[----:B------:R-:W-:-:S02]  /*06c0*/  LEA.HI R5, R5, R4, RZ, 0x3 ;  /* 0x0000000405057211 */ /* 0x000fc400078f18ff */
[----:B0-----:R-:W-:Y:S02]  /*06d0*/  ISETP.NE.OR P0, PT, R0, RZ, !P0 ;  /* 0x000000ff0000720c */ /* 0x001fe40004705670 */
[--C-:B------:R-:W-:Y:S02]  /*06e0*/  SHF.R.S32.HI R0, RZ, 0x3, R5.reuse ;  /* 0x00000003ff007819 */ /* 0x100fe40000011405 */
[----:B------:R-:W-:Y:S02]  /*06f0*/  SHF.R.S32.HI R5, RZ, 0x1f, R5 ;  /* 0x0000001fff057819 */ /* 0x000fe40000011405 */
[----:B-1----:R-:W-:Y:S02]  /*0700*/  I2FP.F32.U32 R7, UR9 ;  /* 0x0000000900077c45 */ /* 0x002fe40008201000 */
[----:B------:R-:W-:-:S03]  /*0710*/  LEA.HI R5, R5, R0, RZ, 0x2 ;  /* 0x0000000005057211 */ /* 0x000fc600078f10ff */
[----:B------:R-:W-:Y:S01]  /*0720*/  FMUL R7, R7, UR4 ;  /* 0x0000000407077c20 */ /* 0x000fe20008400000 */
[----:B------:R-:W-:Y:S01]  /*0730*/  LOP3.LUT R5, R5, 0xfffffffc, RZ, 0xc0, !PT ;  /* 0xfffffffc05057812 */ /* 0x000fe200078ec0ff */
[----:B------:R-:W-:Y:S01]  /*0740*/  VOTEU.ALL UP0, P0 ;  /* 0x00000000003f7886 */ /* 0x000fe20000000000 */
[----:B------:R-:W-:Y:S01]  /*0750*/  ULDC UR4, c[0x0][0x154] ;  /* 0x0000550000047ab9 */ /* 0x000fe20000000800 */
[----:B------:R-:W-:Y:S02]  /*0760*/  VOTEU.ALL UP1, P0 ;  /* 0x00000000003f7886 */ /* 0x000fe40000020000 */
[----:B------:R-:W0:Y:S01]  /*0770*/  F2I.U32.TRUNC.NTZ R7, R7 ;  /* 0x0000000700077305 */ /* 0x000e22000020f000 */
[----:B------:R-:W-:Y:S01]  /*0780*/  IMAD.IADD R5, R0, 0x1, -R5 ;  /* 0x0000000100057824 */ /* 0x000fe200078e0a05 */
[----:B------:R-:W1:Y:S01]  /*0790*/  @!UP0 S2UR UR7, SR_CgaCtaId ;  /* 0x00000000000789c3 */ /* 0x000e620000008800 */
[----:B------:R-:W-:Y:S02]  /*07a0*/  @!UP0 UMOV UR6, 0x400 ;  /* 0x0000040000068882 */ /* 0x000fe40000000000 */
[----:B------:R-:W-:Y:S01]  /*07b0*/  IMAD R5, R6, 0x4, R5 ;  /* 0x0000000406057824 */ /* 0x000fe200078e0205 */
[----:B---3--:R-:W-:-:S04]  /*07c0*/  I2FP.F32.U32 R9, R2 ;  /* 0x0000000200097245 */ /* 0x008fc80000201000 */
[----:B------:R-:W-:Y:S01]  /*07d0*/  LEA.HI R0, R5, R5, RZ, 0x1 ;  /* 0x0000000505007211 */ /* 0x000fe200078f08ff */
[----:B------:R-:W-:Y:S01]  /*07e0*/  FMUL R9, R9, UR4 ;  /* 0x0000000409097c20 */ /* 0x000fe20008400000 */
[----:B------:R-:W-:Y:S02]  /*07f0*/  UMOV UR4, 0x20 ;  /* 0x0000002000047882 */ /* 0x000fe40000000000 */
[----:B------:R-:W-:Y:S01]  /*0800*/  LOP3.LUT R6, R0, 0xfffffffe, RZ, 0xc0, !PT ;  /* 0xfffffffe00067812 */ /* 0x000fe200078ec0ff */
[----:B0-----:R-:W-:Y:S01]  /*0810*/  IMAD.MOV R13, RZ, RZ, -R7 ;  /* 0x000000ffff0d7224 */ /* 0x001fe200078e0a07 */
[----:B------:R-:W-:-:S04]  /*0820*/  @!UP0 UIADD3 UR4, -UR4, 0x100000, URZ ;  /* 0x0010000004048890 */ /* 0x000fc8000fffe13f */
[----:B------:R-:W-:Y:S02]  /*0830*/  @!UP0 USHF.L.U32 UR5, UR4, 0xb, URZ ;  /* 0x0000000b04058899 */ /* 0x000fe4000800063f */
[----:B------:R-:W-:Y:S01]  /*0840*/  @!UP0 USHF.L.U32 UR4, UR4, 0x1, URZ ;  /* 0x0000000104048899 */ /* 0x000fe2000800063f */
[----:B------:R-:W0:Y:S01]  /*0850*/  F2I.U32.TRUNC.NTZ R9, R9 ;  /* 0x0000000900097305 */ /* 0x000e22000020f000 */
[----:B--2---:R-:W-:Y:S02]  /*0860*/  IMAD R0, R8, R13, UR9 ;  /* 0x0000000908007e24 */ /* 0x004fe4000f8e020d */
[C---:B------:R-:W-:Y:S02]  /*0870*/  IMAD.IADD R7, R5.reuse, 0x1, -R6 ;  /* 0x0000000105077824 */ /* 0x040fe400078e0a06 */
[----:B------:R-:W-:-:S03]  /*0880*/  IMAD.SHL.U32 R6, R5, 0x4, RZ ;  /* 0x0000000405067824 */ /* 0x000fc600078e00ff */
[----:B------:R-:W-:Y:S01]  /*0890*/  ISETP.NE.AND P2, PT, R7, R0, PT ;  /* 0x000000000700720c */ /* 0x000fe20003f45270 */
[----:B-1----:R-:W-:Y:S01]  /*08a0*/  @!UP0 ULEA UR6, UR7, UR6, 0x18 ;  /* 0x0000000607068291 */ /* 0x002fe2000f8ec03f */
[----:B------:R-:W-:Y:S01]  /*08b0*/  LOP3.LUT R10, R5, 0xc, R6, 0x78, !PT ;  /* 0x0000000c050a7812 */ /* 0x000fe200078e7806 */
[----:B------:R-:W1:Y:S01]  /*08c0*/  LDC R7, c[0x0][0x140] ;  /* 0x00005000ff077b82 */ /* 0x000e620000000800 */
[----:B------:R-:W-:Y:S01]  /*08d0*/  VOTEU.ALL UP0, P0 ;  /* 0x00000000003f7886 */ /* 0x000fe20000000000 */
[----:B------:R-:W-:Y:S01]  /*08e0*/  LOP3.LUT P0, RZ, R4, 0x7, RZ, 0xc0, !PT ;  /* 0x0000000704ff7812 */ /* 0x000fe2000780c0ff */
[----:B0-----:R-:W-:Y:S01]  /*08f0*/  IMAD.MOV R12, RZ, RZ, -R9 ;  /* 0x000000ffff0c7224 */ /* 0x001fe200078e0a09 */
[----:B------:R0:W-:Y:S01]  /*0900*/  STL [R1+0x7c], R10 ;  /* 0x00007c0a01007387 */ /* 0x0001e20000100800 */
[----:B------:R-:W-:Y:S01]  /*0910*/  IMAD.MOV.U32 R4, RZ, RZ, 0x1 ;  /* 0x00000001ff047424 */ /* 0x000fe200078e00ff */
[----:B------:R-:W-:Y:S01]  /*0920*/  ISETP.LT.U32.AND P0, PT, R10, 0x4, !P0 ;  /* 0x000000040a00780c */ /* 0x000fe20004701070 */
[----:B----4-:R-:W-:-:S03]  /*0930*/  IMAD R6, R11, R12, R2 ;  /* 0x0000000c0b067224 */ /* 0x010fc600078e0202 */
[----:B------:R-:W-:Y:S01]  /*0940*/  @P2 LEA.HI R5, R10, R10, RZ, 0x1 ;  /* 0x0000000a0a052211 */ /* 0x000fe200078f08ff */
[----:B------:R-:W2:Y:S02]  /*0950*/  FENCE.VIEW.ASYNC.S ;  /* 0x00000000000073c6 */ /* 0x000ea40000000000 */
[----:B--2---:R0:W2:Y:S01]  /*0960*/  @!UP0 SYNCS.EXCH.64 URZ, [UR6+0x130], UR4 ;  /* 0x00013004063f85b2 */ /* 0x0040a20008000100 */
[----:B------:R-:W-:-:S04]  /*0970*/  @P2 SHF.R.S32.HI R5, RZ, 0x1, R5 ;  /* 0x00000001ff052819 */ /* 0x000fc80000011405 */
[----:B------:R-:W-:Y:S02]  /*0980*/  @P2 ISETP.NE.AND P3, PT, R5, R6, PT ;  /* 0x000000060500220c */ /* 0x000fe40003f65270 */
[----:B------:R-:W-:Y:S02]  /*0990*/  SEL R5, RZ, 0x1, !P0 ;  /* 0x00000001ff057807 */ /* 0x000fe40004000000 */
[----:B------:R-:W-:Y:S02]  /*09a0*/  @P2 SEL R4, RZ, 0x1, P3 ;  /* 0x00000001ff042807 */ /* 0x000fe40001800000 */
[----:B-1----:R-:W-:Y:S02]  /*09b0*/  ISETP.EQ.U32.AND P5, PT, R7, 0x1, PT ;  /* 0x000000010700780c */ /* 0x002fe40003fa2070 */
[----:B------:R-:W-:Y:S01]  /*09c0*/  LOP3.LUT R4, R4, R5, RZ, 0xc0, !PT ;  /* 0x0000000504047212 */ /* 0x000fe200078ec0ff */
[----:B------:R0:W1:Y:S01]  /*09d0*/  @!UP1 SYNCS.EXCH.64 URZ, [UR6+0x138], UR4 ;  /* 0x00013804063f95b2 */ /* 0x0000620008000100 */
[----:B------:R-:W-:-:S03]  /*09e0*/  NOP ;  /* 0x0000000000007918 */ /* 0x000fc60000000000 */
[----:B------:R0:W-:Y:S06]  /*09f0*/  STL [R1+0x78], R4 ;  /* 0x0000780401007387 */ /* 0x0001ec0000100800 */
[----:B--2---:R-:W-:Y:S05]  /*0a00*/  @!P5 BRA `(.L_x_4) ;  /* 0x000000000008d947 */ /* 0x004fea0003800000 */
[----:B-1----:R-:W-:Y:S01]  /*0a10*/  UCGABAR_ARV ;  /* 0x00000000000079c7 */ /* 0x002fe20008000000 */
[----:B------:R-:W-:Y:S05]  /*0a20*/  BRA `(.L_x_5) ;  /* 0x0000000000047947 */ /* 0x000fea0003800000 */
.L_x_4:
[----:B-1----:R-:W-:Y:S01]  /*0a30*/  NOP ;  /* 0x0000000000007918 */ /* 0x002fe20000000000 */
.L_x_5:
[----:B------:R-:W1:Y:S01]  /*0a40*/  LDC R3, c[0x0][0x65c] ;  /* 0x00019700ff037b82 */ /* 0x000e620000000800 */
[----:B0-----:R-:W-:Y:S02]  /*0a50*/  IMAD.U32 R4, RZ, RZ, UR9 ;  /* 0x00000009ff047e24 */ /* 0x001fe4000f8e00ff */
[----:B------:R-:W-:Y:S01]  /*0a60*/  IMAD.MOV.U32 R5, RZ, RZ, RZ ;  /* 0x000000ffff057224 */ /* 0x000fe200078e00ff */
[----:B-1----:R-:W-:-:S13]  /*0a70*/  ISETP.NE.AND P4, PT, R3, 0x1, PT ;  /* 0x000000010300780c */ /* 0x002fda0003f85270 */
[----:B------:R-:W0:Y:S01]  /*0a80*/  @P4 LDC R7, c[0x0][0x10] ;  /* 0x00000400ff074b82 */ /* 0x000e220000000800 */
[----:B------:R-:W-:Y:S02]  /*0a90*/  @P4 IMAD.MOV.U32 R3, RZ, RZ, RZ ;  /* 0x000000ffff034224 */ /* 0x000fe400078e00ff */
[----:B------:R-:W-:-:S05]  /*0aa0*/  @P4 IMAD.MOV.U32 R13, RZ, RZ, RZ ;  /* 0x000000ffff0d4224 */ /* 0x000fca00078e00ff */
[----:B------:R-:W1:Y:S01]  /*0ab0*/  @!P4 LDC R9, c[0x0][0xc] ;  /* 0x00000300ff09cb82 */ /* 0x000e620000000800 */
[----:B0-----:R-:W-:-:S04]  /*0ac0*/  @P4 IMAD.WIDE.U32 R6, R7, UR9, R2 ;  /* 0x0000000907064c25 */ /* 0x001fc8000f8e0002 */
[----:B------:R-:W-:Y:S02]  /*0ad0*/  @P4 IMAD.MOV.U32 R19, RZ, RZ, R6 ;  /* 0x000000ffff134224 */ /* 0x000fe400078e0006 */
[----:B------:R-:W-:Y:S02]  /*0ae0*/  @P4 IMAD.IADD R23, R7, 0x1, R13 ;  /* 0x0000000107174824 */ /* 0x000fe400078e020d */
[----:B-1----:R-:W-:-:S04]  /*0af0*/  @!P4 IMAD.WIDE.U32 R4, R2, R9, R4 ;  /* 0x000000090204c225 */ /* 0x002fc800078e0004 */
[----:B------:R-:W-:Y:S02]  /*0b00*/  @!P4 IMAD.MOV.U32 R19, RZ, RZ, R4 ;  /* 0x000000ffff13c224 */ /* 0x000fe400078e0004 */
[----:B------:R-:W-:-:S03]  /*0b10*/  @!P4 IMAD.MOV.U32 R23, RZ, RZ, R5 ;  /* 0x000000ffff17c224 */ /* 0x000fc600078e0005 */
[----:B------:R0:W-:Y:S04]  /*0b20*/  STL [R1+0x84], R19 ;  /* 0x0000841301007387 */ /* 0x0001e80000100800 */
[----:B------:R0:W-:Y:S01]  /*0b30*/  STL [R1+0x80], R23 ;  /* 0x0000801701007387 */ /* 0x0001e20000100800 */
[----:B------:R-:W-:Y:S05]  /*0b40*/  @!P5 BRA `(.L_x_6) ;  /* 0x00000000000cd947 */ /* 0x000fea0003800000 */
[----:B------:R-:W-:Y:S01]  /*0b50*/  UCGABAR_WAIT ;  /* 0x0000000000007dc7 */ /* 0x000fe20008000000 */
[----:B------:R-:W-:Y:S01]  /*0b60*/  CCTL.IVALL ;  /* 0x00000000ff00798f */ /* 0x000fe20002000000 */
[----:B------:R-:W-:Y:S05]  /*0b70*/  BRA `(.L_x_7) ;  /* 0x0000000000047947 */ /* 0x000fea0003800000 */
.L_x_6:
[----:B------:R-:W-:Y:S06]  /*0b80*/  BAR.SYNC.DEFER_BLOCKING 0x0 ;  /* 0x0000000000007b1d */ /* 0x000fec0000010000 */
.L_x_7:
[----:B------:R-:W-:Y:S05]  /*0b90*/  @!P1 BRA `(.L_x_8) ;  /* 0x000000e000f49947 */ /* 0x000fea0003800000 */
[----:B------:R-:W-:-:S06]  /*0ba0*/  UISETP.GT.U32.AND UP0, UPT, UR10, 0x1, UPT ;  /* 0x000000010a00788c */ /* 0x000fcc000bf04070 */
[----:B------:R-:W-:-:S13]  /*0bb0*/  PLOP3.LUT P0, PT, PT, PT, UP0, 0x80, 0x0 ;  /* 0x000000000000781c */ /* 0x000fda0003f0f008 */
[----:B------:R-:W-:Y:S05]  /*0bc0*/  @P0 EXIT ;  /* 0x000000000000094d */ /* 0x000fea0003800000 */
[----:B------:R-:W-:Y:S01]  /*0bd0*/  IMAD.MOV.U32 R6, RZ, RZ, -0x1 ;  /* 0xffffffffff067424 */ /* 0x000fe200078e00ff */
[----:B------:R-:W-:Y:S01]  /*0be0*/  ULDC.64 UR4, c[0x0][0x650] ;  /* 0x0001940000047ab9 */ /* 0x000fe20000000a00 */
[----:B------:R-:W-:Y:S01]  /*0bf0*/  IMAD.MOV.U32 R5, RZ, RZ, -0x1 ;  /* 0xffffffffff057424 */ /* 0x000fe200078e00ff */
[----:B------:R-:W-:Y:S01]  /*0c00*/  ISETP.GE.U32.AND P0, PT, R19, UR4, PT ;  /* 0x0000000413007c0c */ /* 0x000fe2000bf06070 */
[----:B------:R-:W-:Y:S01]  /*0c10*/  UMOV UR22, 0xffffffff ;  /* 0xffffffff00167882 */ /* 0x000fe20000000000 */
[----:B------:R1:W-:Y:S01]  /*0c20*/  STL [R1+0x8c], R6 ;  /* 0x00008c0601007387 */ /* 0x0003e20000100800 */
[----:B------:R-:W-:Y:S02]  /*0c30*/  PRMT R4, RZ, 0x7610, R4 ;  /* 0x00007610ff047816 */ /* 0x000fe40000000004 */
[----:B------:R-:W-:Y:S01]  /*0c40*/  ISETP.GE.U32.AND.EX P0, PT, R23, UR5, PT, P0 ;  /* 0x0000000517007c0c */ /* 0x000fe2000bf06100 */
[----:B------:R1:W-:-:S12]  /*0c50*/  STL [R1+0x88], R5 ;  /* 0x0000880501007387 */ /* 0x0003d80000100800 */
[----:B-1----:R-:W-:Y:S05]  /*0c60*/  @P0 BRA `(.L_x_9) ;  /* 0x0000000400380947 */ /* 0x002fea0003800000 */
[----:B------:R-:W1:Y:S01]  /*0c70*/  LDC.64 R14, c[0x0][0x628] ;  /* 0x00018a00ff0e7b82 */ /* 0x000e620000000a00 */
[----:B------:R-:W-:Y:S02]  /*0c80*/  IMAD.MOV.U32 R4, RZ, RZ, R19 ;  /* 0x000000ffff047224 */ /* 0x000fe400078e0013 */
[----:B------:R-:W-:-:S05]  /*0c90*/  IMAD.MOV.U32 R5, RZ, RZ, R23 ;  /* 0x000000ffff057224 */ /* 0x000fca00078e0017 */
[----:B------:R-:W2:Y:S08]  /*0ca0*/  LDC R10, c[0x0][0x630] ;  /* 0x00018c00ff0a7b82 */ /* 0x000eb00000000800 */
[----:B------:R-:W3:Y:S01]  /*0cb0*/  LDC.64 R16, c[0x0][0x620] ;  /* 0x00018800ff107b82 */ /* 0x000ee20000000a00 */
[----:B-1----:R-:W-:-:S04]  /*0cc0*/  ISETP.NE.U32.AND P0, PT, R14, RZ, PT ;  /* 0x000000ff0e00720c */ /* 0x002fc80003f05070 */
[----:B------:R-:W-:-:S13]  /*0cd0*/  ISETP.NE.AND.EX P0, PT, R15, RZ, PT, P0 ;  /* 0x000000ff0f00720c */ /* 0x000fda0003f05300 */
[----:B--23--:R-:W-:Y:S05]  /*0ce0*/  @!P0 BRA `(.L_x_10) ;  /* 0x0000000000288947 */ /* 0x00cfea0003800000 */
[----:B------:R-:W1:Y:S02]  /*0cf0*/  LDC R9, c[0x0][0x634] ;  /* 0x00018d00ff097b82 */ /* 0x000e640000000800 */
[----:B-1----:R-:W-:-:S05]  /*0d00*/  IADD3 R9, P0, R19, R9, RZ ;  /* 0x0000000913097210 */ /* 0x002fca0007f1e0ff */
[----:B------:R-:W-:-:S04]  /*0d10*/  IMAD.X R13, RZ, RZ, R23, P0 ;  /* 0x000000ffff0d7224 */ /* 0x000fc800000e0617 */
[----:B------:R-:W-:-:S04]  /*0d20*/  IMAD.WIDE.U32 R4, R13, R14, RZ ;  /* 0x0000000e0d047225 */ /* 0x000fc800078e00ff */
[----:B------:R-:W-:-:S04]  /*0d30*/  IMAD.WIDE.U32 R6, P0, R9, R15, R4 ;  /* 0x0000000f09067225 */ /* 0x000fc80007800004 */
[----:B------:R-:W-:-:S04]  /*0d40*/  IMAD.WIDE.U32 R4, R9, R14, RZ ;  /* 0x0000000e09047225 */ /* 0x000fc800078e00ff */
[----:B------:R-:W-:Y:S01]  /*0d50*/  IMAD.X R9, RZ, RZ, RZ, P0 ;  /* 0x000000ffff097224 */ /* 0x000fe200000e06ff */
[----:B------:R-:W-:Y:S01]  /*0d60*/  IADD3 RZ, P0, R5, R6, RZ ;  /* 0x0000000605ff7210 */ /* 0x000fe20007f1e0ff */
[----:B------:R-:W-:-:S04]  /*0d70*/  IMAD.MOV.U32 R8, RZ, RZ, R7 ;  /* 0x000000ffff087224 */ /* 0x000fc800078e0007 */
[----:B------:R-:W-:-:S08]  /*0d80*/  IMAD.WIDE.U32.X R4, R13, R15, R8, P0 ;  /* 0x0000000f0d047225 */ /* 0x000fd000000e0408 */
.L_x_10:
[----:B------:R-:W1:Y:S01]  /*0d90*/  LDC.64 R20, c[0x0][0x640] ;  /* 0x00019000ff147b82 */ /* 0x000e620000000a00 */
[-C--:B------:R-:W-:Y:S01]  /*0da0*/  SHF.R.U64 R22, R4, R10.reuse, R5 ;  /* 0x0000000a04167219 */ /* 0x080fe20000001205 */
[----:B------:R-:W-:Y:S01]  /*0db0*/  IMAD.MOV.U32 R4, RZ, RZ, R19 ;  /* 0x000000ffff047224 */ /* 0x000fe200078e0013 */
[----:B------:R-:W-:Y:S01]  /*0dc0*/  SHF.R.U32.HI R3, RZ, R10, R5 ;  /* 0x0000000aff037219 */ /* 0x000fe20000011605 */
[----:B------:R-:W-:Y:S01]  /*0dd0*/  IMAD.MOV.U32 R5, RZ, RZ, R23 ;  /* 0x000000ffff057224 */ /* 0x000fe200078e0017 */
[----:B------:R-:W-:Y:S01]  /*0de0*/  IADD3 R7, P0, RZ, -R22, RZ ;  /* 0x80000016ff077210 */ /* 0x000fe20007f1e0ff */
[----:B0-----:R-:W-:Y:S02]  /*0df0*/  IMAD R23, R11, R12, R2 ;  /* 0x0000000c0b177224 */ /* 0x001fe400078e0202 */
[----:B------:R-:W0:Y:S01]  /*0e00*/  LDC R8, c[0x0][0x618] ;  /* 0x00018600ff087b82 */ /* 0x000e220000000800 */
[----:B------:R-:W-:Y:S02]  /*0e10*/  IMAD.MOV.U32 R11, RZ, RZ, 0x1 ;  /* 0x00000001ff0b7424 */ /* 0x000fe400078e00ff */
[----:B------:R-:W-:-:S02]  /*0e20*/  IMAD.X R3, RZ, RZ, ~R3, P0 ;  /* 0x000000ffff037224 */ /* 0x000fc400000e0e03 */
[----:B------:R-:W-:-:S03]  /*0e30*/  IMAD.WIDE.U32 R4, R7, R16, R4 ;  /* 0x0000001007047225 */ /* 0x000fc600078e0004 */
[----:B------:R-:W2:Y:S01]  /*0e40*/  LDC R14, c[0x0][0x608] ;  /* 0x00018200ff0e7b82 */ /* 0x000ea20000000800 */
[----:B------:R-:W-:-:S04]  /*0e50*/  IMAD R6, R3, R16, RZ ;  /* 0x0000001003067224 */ /* 0x000fc800078e02ff */
[----:B------:R-:W-:-:S03]  /*0e60*/  IMAD R3, R7, R17, R6 ;  /* 0x0000001107037224 */ /* 0x000fc600078e0206 */
[----:B------:R-:W3:Y:S01]  /*0e70*/  LDC R18, c[0x0][0x658] ;  /* 0x00019600ff127b82 */ /* 0x000ee20000000800 */
[----:B------:R-:W-:Y:S01]  /*0e80*/  IMAD.IADD R3, R5, 0x1, R3 ;  /* 0x0000000105037824 */ /* 0x000fe200078e0203 */
[----:B-1----:R-:W-:Y:S01]  /*0e90*/  ISETP.NE.U32.AND P0, PT, R20, RZ, PT ;  /* 0x000000ff1400720c */ /* 0x002fe20003f05070 */
[----:B------:R-:W-:-:S03]  /*0ea0*/  IMAD.MOV.U32 R5, RZ, RZ, -0x1 ;  /* 0xffffffffff057424 */ /* 0x000fc600078e00ff */
[----:B------:R-:W-:Y:S02]  /*0eb0*/  ISETP.NE.AND.EX P0, PT, R21, RZ, PT, P0 ;  /* 0x000000ff1500720c */ /* 0x000fe40003f05300 */
[----:B------:R-:W1:Y:S01]  /*0ec0*/  LDC R13, c[0x0][0x600] ;  /* 0x00018000ff0d7b82 */ /* 0x000e620000000800 */
[-CC-:B0-----:R-:W-:Y:S02]  /*0ed0*/  SHF.R.U64 R10, R4, R8.reuse, R3.reuse ;  /* 0x00000008040a7219 */ /* 0x181fe40000001203 */
[----:B------:R-:W-:-:S05]  /*0ee0*/  SHF.R.U32.HI R3, RZ, R8, R3 ;  /* 0x00000008ff037219 */ /* 0x000fca0000011603 */
[----:B------:R-:W0:Y:S01]  /*0ef0*/  LDC R15, c[0x0][0x648] ;  /* 0x00019200ff0f7b82 */ /* 0x000e220000000800 */
[-CC-:B--2---:R-:W-:Y:S02]  /*0f00*/  SHF.R.U64 R19, R10, R14.reuse, R3.reuse ;  /* 0x0000000e0a137219 */ /* 0x184fe40000001203 */
[----:B------:R-:W-:-:S05]  /*0f10*/  SHF.R.U32.HI R3, RZ, R14, R3 ;  /* 0x0000000eff037219 */ /* 0x000fca0000011603 */
[----:B------:R-:W2:Y:S01]  /*0f20*/  LDC R17, c[0x0][0x638] ;  /* 0x00018e00ff117b82 */ /* 0x000ea20000000800 */
[-C--:B---3--:R-:W-:Y:S02]  /*0f30*/  SHF.L.U32 R2, R5, R18.reuse, RZ ;  /* 0x0000001205027219 */ /* 0x088fe400000006ff */
[--C-:B------:R-:W-:Y:S02]  /*0f40*/  SHF.R.U64 R12, R19, R18, R3.reuse ;  /* 0x00000012130c7219 */ /* 0x100fe40000001203 */
[----:B------:R-:W-:Y:S02]  /*0f50*/  LOP3.LUT R8, RZ, R2, RZ, 0x33, !PT ;  /* 0x00000002ff087212 */ /* 0x000fe400078e33ff */
[----:B------:R-:W-:Y:S01]  /*0f60*/  SHF.R.U32.HI R3, RZ, R18, R3 ;  /* 0x00000012ff037219 */ /* 0x000fe20000011603 */
[----:B------:R-:W3:Y:S01]  /*0f70*/  LDC R16, c[0x0][0x610] ;  /* 0x00018400ff107b82 */ /* 0x000ee20000000800 */
[----:B------:R-:W-:Y:S01]  /*0f80*/  IMAD.MOV.U32 R2, RZ, RZ, R12 ;  /* 0x000000ffff027224 */ /* 0x000fe200078e000c */
[----:B------:R-:W-:Y:S06]  /*0f90*/  @!P0 BRA `(.L_x_11) ;  /* 0x0000000000288947 */ /* 0x000fec0003800000 */
[----:B------:R-:W4:Y:S02]  /*0fa0*/  LDC R7, c[0x0][0x64c] ;  /* 0x00019300ff077b82 */ /* 0x000f240000000800 */
[----:B----4-:R-:W-:-:S05]  /*0fb0*/  IADD3 R7, P0, R12, R7, RZ ;  /* 0x000000070c077210 */ /* 0x010fca0007f1e0ff */
        /* <DEDUP_REMOVED lines=8> */
.L_x_11:
[----:B0-----:R-:W-:Y:S01]  /*1040*/  SHF.R.U64 R4, R2, R15, R3 ;  /* 0x0000000f02047219 */ /* 0x001fe20000001203 */
[----:B-1----:R-:W-:Y:S01]  /*1050*/  VIADD R5, R13, 0xffffffff ;  /* 0xffffffff0d057836 */ /* 0x002fe20000000000 */
[----:B------:R-:W-:Y:S02]  /*1060*/  SHF.L.U32 R2, R11, R18, RZ ;  /* 0x000000120b027219 */ /* 0x000fe400000006ff */
[----:B------:R-:W-:Y:S01]  /*1070*/  LOP3.LUT R3, R19, R8, RZ, 0xc0, !PT ;  /* 0x0000000813037212 */ /* 0x000fe200078ec0ff */
[----:B------:R-:W-:Y:S01]  /*1080*/  IMAD.MOV R6, RZ, RZ, -R4 ;  /* 0x000000ffff067224 */ /* 0x000fe200078e0a04 */
[----:B------:R-:W-:Y:S02]  /*1090*/  SEL R0, R0, R23, !P4 ;  /* 0x0000001700007207 */ /* 0x000fe40006000000 */
[----:B------:R-:W-:Y:S01]  /*10a0*/  LOP3.LUT R5, R10, R5, RZ, 0xc0, !PT ;  /* 0x000000050a057212 */ /* 0x000fe200078ec0ff */
[----:B------:R-:W-:Y:S01]  /*10b0*/  IMAD R3, R2, R4, R3 ;  /* 0x0000000402037224 */ /* 0x000fe200078e0203 */
[----:B------:R-:W-:Y:S01]  /*10c0*/  R2UR UR22, R22 ;  /* 0x00000000161672ca */ /* 0x000fe200000e0000 */
[----:B--2---:R-:W-:-:S02]  /*10d0*/  IMAD R2, R6, R17, R12 ;  /* 0x0000001106027224 */ /* 0x004fc400078e020c */
[----:B---3--:R-:W-:Y:S02]  /*10e0*/  IMAD R0, R3, R16, R0 ;  /* 0x0000001003007224 */ /* 0x008fe400078e0200 */
[----:B------:R-:W-:Y:S02]  /*10f0*/  IMAD R3, R2, R13, R5 ;  /* 0x0000000d02037224 */ /* 0x000fe400078e0205 */
[----:B------:R-:W-:-:S03]  /*1100*/  IMAD.MOV.U32 R4, RZ, RZ, 0x1 ;  /* 0x00000001ff047424 */ /* 0x000fc600078e00ff */
[----:B------:R-:W-:Y:S02]  /*1110*/  SEL R2, R3, R0, !P4 ;  /* 0x0000000003027207 */ /* 0x000fe40006000000 */
[----:B------:R-:W-:-:S03]  /*1120*/  SEL R0, R0, R3, !P4 ;  /* 0x0000000300007207 */ /* 0x000fc60006000000 */
[----:B------:R1:W-:Y:S04]  /*1130*/  STL [R1+0x88], R2 ;  /* 0x0000880201007387 */ /* 0x0003e80000100800 */
[----:B------:R1:W-:Y:S02]  /*1140*/  STL [R1+0x8c], R0 ;  /* 0x00008c0001007387 */ /* 0x0003e40000100800 */
.L_x_9:
[----:B------:R-:W-:-:S08]  /*1150*/  NOP ;  /* 0x0000000000007918 */ /* 0x000fd00000000000 */
[----:B------:R-:W2:Y:S02]  /*1160*/  USETMAXREG.TRY_ALLOC.CTAPOOL UP0, 0xe8 ;  /* 0x000000e8000079c8 */ /* 0x000ea40008000600 */
[----:B--2---:R-:W-:-:S13]  /*1170*/  PLOP3.LUT P0, PT, PT, PT, UP0, 0x80, 0x0 ;  /* 0x000000000000781c */ /* 0x004fda0003f0f008 */
[----:B------:R-:W-:Y:S05]  /*1180*/  @!P0 BRA `(.L_x_9) ;  /* 0xfffffffc00f08947 */ /* 0x000fea000383ffff */
[----:B------:R-:W-:Y:S01]  /*1190*/  ULDC.64 UR4, c[0x0][0x598] ;  /* 0x0001660000047ab9 */ /* 0x000fe20000000a00 */
[----:B------:R-:W-:Y:S01]  /*11a0*/  ULDC.64 UR16, c[0x0][0x208] ;  /* 0x0000820000107ab9 */ /* 0x000fe20000000a00 */
[----:B------:R-:W-:-:S04]  /*11b0*/  ISETP.NE.U32.AND P0, PT, RZ, UR4, PT ;  /* 0x00000004ff007c0c */ /* 0x000fc8000bf05070 */
[----:B------:R-:W-:-:S13]  /*11c0*/  ISETP.NE.AND.EX P0, PT, RZ, UR5, PT, P0 ;  /* 0x00000005ff007c0c */ /* 0x000fda000bf05300 */
[----:B------:R-:W-:Y:S05]  /*11d0*/  @!P0 BRA `(.L_x_12) ;  /* 0x0000000000208947 */ /* 0x000fea0003800000 */
[----:B-1----:R-:W1:Y:S02]  /*11e0*/  LDC.64 R2, c[0x0][0x598] ;  /* 0x00016600ff027b82 */ /* 0x002e640000000a00 */
[----:B-1----:R-:W2:Y:S02]  /*11f0*/  LDG.E.64 R2, desc[UR16][R2.64] ;  /* 0x0000001002027981 */ /* 0x002ea4000c1e1b00 */
[----:B--2---:R-:W-:-:S04]  /*1200*/  ISETP.NE.U32.AND P0, PT, R2, RZ, PT ;  /* 0x000000ff0200720c */ /* 0x004fc80003f05070 */
[----:B------:R-:W-:-:S13]  /*1210*/  ISETP.NE.AND.EX P0, PT, R3, RZ, PT, P0 ;  /* 0x000000ff0300720c */ /* 0x000fda0003f05300 */
[----:B------:R-:W-:Y:S05]  /*1220*/  @!P0 BRA `(.L_x_12) ;  /* 0x00000000000c8947 */ /* 0x000fea0003800000 */
[----:B------:R-:W2:Y:S02]  /*1230*/  LD.E R2, desc[UR16][R2.64] ;  /* 0x0000001002027980 */ /* 0x000ea4000c101900 */
[----:B--2---:R-:W-:Y:S01]  /*1240*/  R2UR UR20, R2 ;  /* 0x00000000021472ca */ /* 0x004fe200000e0000 */
[----:B------:R-:W-:-:S14]  /*1250*/  BRA `(.L_x_13) ;  /* 0x0000000000247947 */ /* 0x000fdc0003800000 */
.L_x_12:
[----:B------:R-:W-:Y:S02]  /*1260*/  ULDC.64 UR4, c[0x0][0x588] ;  /* 0x0001620000047ab9 */ /* 0x000fe40000000a00 */
[----:B------:R-:W-:-:S04]  /*1270*/  ISETP.NE.U32.AND P0, PT, RZ, UR4, PT ;  /* 0x00000004ff007c0c */ /* 0x000fc8000bf05070 */
[----:B------:R-:W-:-:S13]  /*1280*/  ISETP.NE.AND.EX P0, PT, RZ, UR5, PT, P0 ;  /* 0x00000005ff007c0c */ /* 0x000fda000bf05300 */
[----:B------:R-:W-:Y:S05]  /*1290*/  @!P0 BRA `(.L_x_14) ;  /* 0x0000000000108947 */ /* 0x000fea0003800000 */
[----:B-1----:R-:W1:Y:S02]  /*12a0*/  LDC.64 R2, c[0x0][0x588] ;  /* 0x00016200ff027b82 */ /* 0x002e640000000a00 */
[----:B-1----:R-:W2:Y:S02]  /*12b0*/  LDG.E R2, desc[UR16][R2.64] ;  /* 0x0000001002027981 */ /* 0x002ea4000c1e1900 */
[----:B--2---:R-:W-:Y:S01]  /*12c0*/  R2UR UR20, R2 ;  /* 0x00000000021472ca */ /* 0x004fe200000e0000 */
[----:B------:R-:W-:-:S14]  /*12d0*/  BRA `(.L_x_13) ;  /* 0x0000000000047947 */ /* 0x000fdc0003800000 */
.L_x_14:
[----:B------:R-:W-:-:S05]  /*12e0*/  ULDC UR20, c[0x0][0x580] ;  /* 0x0001600000147ab9 */ /* 0x000fca0000000800 */
.L_x_13:
[----:B------:R-:W-:Y:S02]  /*12f0*/  ULDC.64 UR4, c[0x0][0x5a0] ;  /* 0x0001680000047ab9 */ /* 0x000fe40000000a00 */
        /* <DEDUP_REMOVED lines=11> */
.L_x_15:
        /* <DEDUP_REMOVED lines=8> */
.L_x_17:
[----:B------:R-:W-:-:S05]  /*1430*/  ULDC UR21, c[0x0][0x584] ;  /* 0x0001610000157ab9 */ /* 0x000fca0000000800 */
.L_x_16:
[----:B------:R-:W-:-:S13]  /*1440*/  LOP3.LUT P0, RZ, R4, 0xff, RZ, 0xc0, !PT ;  /* 0x000000ff04ff7812 */ /* 0x000fda000780c0ff */
[----:B------:R-:W-:Y:S05]  /*1450*/  @!P0 EXIT ;  /* 0x000000000000894d */ /* 0x000fea0003800000 */
[----:B------:R-:W-:Y:S01]  /*1460*/  ULDC UR4, c[0x0][0x28c] ;  /* 0x0000a30000047ab9 */ /* 0x000fe20000000800 */
[----:B------:R-:W-:Y:S02]  /*1470*/  ULOP3.LUT UR23, UR13, 0x1, URZ, 0xfc, !UPT ;  /* 0x000000010d177892 */ /* 0x000fe4000f8efc3f */
[----:B------:R-:W-:-:S04]  /*1480*/  UIADD3 UR4, UR4, 0x1f, URZ ;  /* 0x0000001f04047890 */ /* 0x000fc8000fffe03f */
[----:B------:R-:W-:-:S04]  /*1490*/  USHF.R.S32.HI UR5, URZ, 0x1f, UR4 ;  /* 0x0000001f3f057899 */ /* 0x000fc80008011404 */
[----:B------:R-:W-:-:S03]  /*14a0*/  ULEA.HI UR5, UR5, UR4, URZ, 0x5 ;  /* 0x0000000405057291 */ /* 0x000fc6000f8f283f */
[----:B------:R-:W-:Y:S01]  /*14b0*/  UMOV UR4, URZ ;  /* 0x0000003f00047c82 */ /* 0x000fe20008000000 */
[----:B------:R-:W-:-:S03]  /*14c0*/  USHF.R.S32.HI UR12, URZ, 0x5, UR5 ;  /* 0x000000053f0c7899 */ /* 0x000fc60008011405 */
[----:B------:R-:W-:-:S09]  /*14d0*/  UMOV UR5, URZ ;  /* 0x0000003f00057c82 */ /* 0x000fd20008000000 */
.L_x_300:
[----:B-1----:R-:W1:Y:S01]  /*14e0*/  S2R R0, SR_TID.X ;  /* 0x0000000000007919 */ /* 0x002e620000002100 */
[----:B--2---:R-:W2:Y:S01]  /*14f0*/  S2UR UR11, SR_CgaCtaId ;  /* 0x00000000000b79c3 */ /* 0x004ea20000008800 */
[----:B------:R-:W-:Y:S01]  /*1500*/  UMOV UR14, 0x400 ;  /* 0x00000400000e7882 */ /* 0x000fe20000000000 */
[----:B------:R-:W-:Y:S01]  /*1510*/  UMOV UR6, URZ ;  /* 0x0000003f00067c82 */ /* 0x000fe20008000000 */
[----:B------:R-:W-:Y:S01]  /*1520*/  STL [R1+0x74], RZ ;  /* 0x000074ff01007387 */ /* 0x000fe20000100800 */
[----:B------:R-:W-:Y:S01]  /*1530*/  UMOV UR7, URZ ;  /* 0x0000003f00077c82 */ /* 0x000fe20008000000 */
[----:B------:R-:W-:Y:S01]  /*1540*/  UMOV UR8, URZ ;  /* 0x0000003f00087c82 */ /* 0x000fe20008000000 */
[----:B------:R-:W-:Y:S01]  /*1550*/  UMOV UR18, UR5 ;  /* 0x0000000500127c82 */ /* 0x000fe20008000000 */
[----:B------:R-:W-:Y:S01]  /*1560*/  STL [R1+0x70], RZ ;  /* 0x000070ff01007387 */ /* 0x000fe20000100800 */
[----:B---3--:R-:W3:Y:S01]  /*1570*/  LDC R2, c[0x0][0x28c] ;  /* 0x0000a300ff027b82 */ /* 0x008ee20000000800 */
[----:B------:R-:W-:-:S02]  /*1580*/  CS2R R4, SRZ ;  /* 0x0000000000047805 */ /* 0x000fc4000001ff00 */
[----:B------:R-:W-:Y:S01]  /*1590*/  CS2R R6, SRZ ;  /* 0x0000000000067805 */ /* 0x000fe2000001ff00 */
[----:B------:R-:W-:Y:S01]  /*15a0*/  STL [R1+0x6c], RZ ;  /* 0x00006cff01007387 */ /* 0x000fe20000100800 */
[----:B------:R-:W-:Y:S02]  /*15b0*/  CS2R R8, SRZ ;  /* 0x0000000000087805 */ /* 0x000fe4000001ff00 */
[----:B------:R-:W-:Y:S02]  /*15c0*/  CS2R R10, SRZ ;  /* 0x00000000000a7805 */ /* 0x000fe4000001ff00 */
[----:B------:R-:W-:Y:S01]  /*15d0*/  CS2R R12, SRZ ;  /* 0x00000000000c7805 */ /* 0x000fe2000001ff00 */
[----:B------:R-:W-:Y:S01]  /*15e0*/  STL [R1+0x68], RZ ;  /* 0x000068ff01007387 */ /* 0x000fe20000100800 */
[----:B------:R-:W-:Y:S02]  /*15f0*/  CS2R R14, SRZ ;  /* 0x00000000000e7805 */ /* 0x000fe4000001ff00 */
[----:B------:R-:W-:-:S02]  /*1600*/  CS2R R16, SRZ ;  /* 0x0000000000107805 */ /* 0x000fc4000001ff00 */
[----:B0-----:R-:W-:Y:S01]  /*1610*/  CS2R R18, SRZ ;  /* 0x0000000000127805 */ /* 0x001fe2000001ff00 */
[----:B------:R-:W-:Y:S01]  /*1620*/  STL [R1+0x64], RZ ;  /* 0x000064ff01007387 */ /* 0x000fe20000100800 */
[----:B------:R-:W-:Y:S02]  /*1630*/  CS2R R20, SRZ ;  /* 0x0000000000147805 */ /* 0x000fe4000001ff00 */
[----:B------:R-:W-:Y:S02]  /*1640*/  CS2R R22, SRZ ;  /* 0x0000000000167805 */ /* 0x000fe4000001ff00 */
[----:B------:R-:W-:Y:S01]  /*1650*/  CS2R R152, SRZ ;  /* 0x0000000000987805 */ /* 0x000fe2000001ff00 */
[----:B------:R-:W-:Y:S01]  /*1660*/  STL [R1+0x60], RZ ;  /* 0x000060ff01007387 */ /* 0x000fe20000100800 */
[----:B--2---:R-:W-:Y:S01]  /*1670*/  ULEA UR14, UR11, UR14, 0x18 ;  /* 0x0000000e0b0e7291 */ /* 0x004fe2000f8ec03f */
[----:B------:R-:W-:Y:S02]  /*1680*/  CS2R R154, SRZ ;  /* 0x00000000009a7805 */ /* 0x000fe4000001ff00 */
[----:B------:R-:W-:Y:S01]  /*1690*/  CS2R R156, SRZ ;  /* 0x00000000009c7805 */ /* 0x000fe2000001ff00 */
[----:B------:R-:W-:Y:S01]  /*16a0*/  STL [R1+0x5c], RZ ;  /* 0x00005cff01007387 */ /* 0x000fe20000100800 */
[----:B------:R-:W-:-:S02]  /*16b0*/  CS2R R158, SRZ ;  /* 0x00000000009e7805 */ /* 0x000fc4000001ff00 */
[----:B------:R-:W-:Y:S02]  /*16c0*/  CS2R R160, SRZ ;  /* 0x0000000000a07805 */ /* 0x000fe4000001ff00 */
[----:B------:R-:W-:Y:S02]  /*16d0*/  CS2R R162, SRZ ;  /* 0x0000000000a27805 */ /* 0x000fe4000001ff00 */
[----:B-1----:R-:W-:Y:S01]  /*16e0*/  LOP3.LUT R0, R0, 0x80, RZ, 0xc0, !PT ;  /* 0x0000008000007812 */ /* 0x002fe200078ec0ff */
[----:B------:R-:W-:Y:S01]  /*16f0*/  STL [R1+0x58], RZ ;  /* 0x000058ff01007387 */ /* 0x000fe20000100800 */
[----:B---3--:R-:W-:Y:S02]  /*1700*/  ISETP.GE.AND P0, PT, R2, 0x1, PT ;  /* 0x000000010200780c */ /* 0x008fe40003f06270 */
[----:B------:R-:W-:Y:S02]  /*1710*/  CS2R R2, SRZ ;  /* 0x0000000000027805 */ /* 0x000fe4000001ff00 */
[----:B------:R-:W-:Y:S01]  /*1720*/  SHF.R.U32.HI R0, RZ, 0x7, R0 ;  /* 0x00000007ff007819 */ /* 0x000fe20000011600 */
[----:B------:R-:W-:Y:S01]  /*1730*/  STL [R1+0x54], RZ ;  /* 0x000054ff01007387 */ /* 0x000fe20000100800 */
[----:B------:R-:W-:-:S02]  /*1740*/  CS2R R164, SRZ ;  /* 0x0000000000a47805 */ /* 0x000fc4000001ff00 */
[----:B------:R-:W-:Y:S02]  /*1750*/  CS2R R166, SRZ ;  /* 0x0000000000a67805 */ /* 0x000fe4000001ff00 */
[----:B------:R-:W-:Y:S01]  /*1760*/  CS2R R168, SRZ ;  /* 0x0000000000a87805 */ /* 0x000fe2000001ff00 */
[----:B------:R-:W-:Y:S01]  /*1770*/  STL [R1+0x50], RZ ;  /* 0x000050ff01007387 */ /* 0x000fe20000100800 */
[----:B------:R-:W-:Y:S02]  /*1780*/  CS2R R170, SRZ ;  /* 0x0000000000aa7805 */ /* 0x000fe4000001ff00 */
[----:B------:R-:W-:Y:S02]  /*1790*/  CS2R R172, SRZ ;  /* 0x0000000000ac7805 */ /* 0x000fe4000001ff00 */
[----:B------:R-:W-:Y:S01]  /*17a0*/  CS2R R174, SRZ ;  /* 0x0000000000ae7805 */ /* 0x000fe2000001ff00 */
[----:B------:R-:W0:Y:S01]  /*17b0*/  SHFL.IDX PT, R0, R0, RZ, 0x1f ;  /* 0x00001fff00007589 */ /* 0x000e2200000e0000 */
[----:B------:R-:W-:-:S02]  /*17c0*/  CS2R R176, SRZ ;  /* 0x0000000000b07805 */ /* 0x000fc4000001ff00 */
[----:B------:R-:W-:Y:S02]  /*17d0*/  CS2R R178, SRZ ;  /* 0x0000000000b27805 */ /* 0x000fe4000001ff00 */
[----:B------:R-:W-:Y:S01]  /*17e0*/  CS2R R180, SRZ ;  /* 0x0000000000b47805 */ /* 0x000fe2000001ff00 */
[----:B------:R1:W-:Y:S01]  /*17f0*/  STL [R1+0x4c], RZ ;  /* 0x00004cff01007387 */ /* 0x0003e20000100800 */
[----:B------:R-:W-:Y:S02]  /*1800*/  CS2R R182, SRZ ;  /* 0x0000000000b67805 */ /* 0x000fe4000001ff00 */
[----:B------:R-:W-:Y:S02]  /*1810*/  CS2R R184, SRZ ;  /* 0x0000000000b87805 */ /* 0x000fe4000001ff00 */
[----:B------:R-:W-:Y:S01]  /*1820*/  CS2R R186, SRZ ;  /* 0x0000000000ba7805 */ /* 0x000fe2000001ff00 */
[----:B------:R1:W-:Y:S01]  /*1830*/  STL [R1+0x48], RZ ;  /* 0x000048ff01007387 */ /* 0x0003e20000100800 */
        /* <DEDUP_REMOVED lines=14> */
[----:B------:R-:W-:Y:S02]  /*1920*/  CS2R R210, SRZ ;  /* 0x0000000000d27805 */ /* 0x000fe4000001ff00 */
[----:B0-----:R-:W-:Y:S01]  /*1930*/  R2UR UR9, R0 ;  /* 0x00000000000972ca */ /* 0x001fe200000e0000 */
[----:B------:R1:W-:Y:S01]  /*1940*/  STL [R1+0x38], RZ ;  /* 0x000038ff01007387 */ /* 0x0003e20000100800 */
[----:B------:R-:W-:Y:S01]  /*1950*/  IMAD.MOV.U32 R0, RZ, RZ, RZ ;  /* 0x000000ffff007224 */ /* 0x000fe200078e00ff */
[----:B------:R-:W-:-:S02]  /*1960*/  CS2R R212, SRZ ;  /* 0x0000000000d47805 */ /* 0x000fc4000001ff00 */
[----:B------:R-:W-:Y:S01]  /*1970*/  CS2R R214, SRZ ;  /* 0x0000000000d67805 */ /* 0x000fe2000001ff00 */
[----:B------:R1:W-:Y:S01]  /*1980*/  STL [R1+0x34], RZ ;  /* 0x000034ff01007387 */ /* 0x0003e20000100800 */
[----:B------:R-:W-:Y:S02]  /*1990*/  CS2R R216, SRZ ;  /* 0x0000000000d87805 */ /* 0x000fe4000001ff00 */
[----:B------:R-:W-:Y:S02]  /*19a0*/  CS2R R218, SRZ ;  /* 0x0000000000da7805 */ /* 0x000fe4000001ff00 */
[----:B------:R-:W-:Y:S01]  /*19b0*/  CS2R R220, SRZ ;  /* 0x0000000000dc7805 */ /* 0x000fe2000001ff00 */
[----:B------:R1:W-:Y:S01]  /*19c0*/  STL [R1+0x30], RZ ;  /* 0x000030ff01007387 */ /* 0x0003e20000100800 */
[----:B------:R-:W-:Y:S02]  /*19d0*/  CS2R R222, SRZ ;  /* 0x0000000000de7805 */ /* 0x000fe4000001ff00 */
[----:B------:R-:W-:Y:S01]  /*19e0*/  CS2R R224, SRZ ;  /* 0x0000000000e07805 */ /* 0x000fe2000001ff00 */
[----:B------:R-:W-:Y:S01]  /*19f0*/  IMAD.MOV.U32 R226, RZ, RZ, RZ ;  /* 0x000000ffffe27224 */ /* 0x000fe200078e00ff */
[----:B------:R1:W-:Y:S01]  /*1a00*/  STL [R1+0x2c], RZ ;  /* 0x00002cff01007387 */ /* 0x0003e20000100800 */
[----:B------:R-:W-:Y:S01]  /*1a10*/  ULEA.HI UR10, UR9, UR9, URZ, 0x1 ;  /* 0x00000009090a7291 */ /* 0x000fe2000f8f083f */
[----:B------:R-:W-:Y:S01]  /*1a20*/  IMAD.U32 R227, RZ, RZ, UR4 ;  /* 0x00000004ffe37e24 */ /* 0x000fe2000f8e00ff */
[----:B------:R-:W-:Y:S01]  /*1a30*/  CS2R R88, SRZ ;  /* 0x0000000000587805 */ /* 0x000fe2000001ff00 */
[----:B------:R1:W-:Y:S01]  /*1a40*/  STL [R1+0x28], RZ ;  /* 0x000028ff01007387 */ /* 0x0003e20000100800 */
[----:B------:R-:W-:Y:S01]  /*1a50*/  ULOP3.LUT UR10, UR10, 0x1ffffe, URZ, 0xc0, !UPT ;  /* 0x001ffffe0a0a7892 */ /* 0x000fe2000f8ec03f */
[----:B------:R-:W-:-:S02]  /*1a60*/  CS2R R90, SRZ ;  /* 0x00000000005a7805 */ /* 0x000fc4000001ff00 */
[----:B------:R-:W-:Y:S01]  /*1a70*/  CS2R R92, SRZ ;  /* 0x00000000005c7805 */ /* 0x000fe2000001ff00 */
[----:B------:R1:W-:Y:S01]  /*1a80*/  STL [R1+0x24], RZ ;  /* 0x000024ff01007387 */ /* 0x0003e20000100800 */
[----:B------:R-:W-:Y:S01]  /*1a90*/  UIADD3 UR10, UR9, -UR10, URZ ;  /* 0x8000000a090a7290 */ /* 0x000fe2000fffe03f */
[----:B------:R-:W-:Y:S02]  /*1aa0*/  CS2R R94, SRZ ;  /* 0x00000000005e7805 */ /* 0x000fe4000001ff00 */
[----:B------:R-:W-:Y:S01]  /*1ab0*/  CS2R R96, SRZ ;  /* 0x0000000000607805 */ /* 0x000fe2000001ff00 */
[----:B------:R1:W-:Y:S01]  /*1ac0*/  STL [R1+0x20], RZ ;  /* 0x000020ff01007387 */ /* 0x0003e20000100800 */
[----:B------:R-:W-:Y:S01]  /*1ad0*/  ULEA UR10, UR10, UR14, 0xb ;  /* 0x0000000e0a0a7291 */ /* 0x000fe2000f8e583f */
[----:B------:R-:W-:Y:S02]  /*1ae0*/  CS2R R98, SRZ ;  /* 0x0000000000627805 */ /* 0x000fe4000001ff00 */
[----:B------:R-:W-:Y:S01]  /*1af0*/  CS2R R100, SRZ ;  /* 0x0000000000647805 */ /* 0x000fe2000001ff00 */
[----:B------:R1:W-:Y:S01]  /*1b00*/  STL [R1+0x1c], RZ ;  /* 0x00001cff01007387 */ /* 0x0003e20000100800 */
[----:B------:R-:W-:Y:S01]  /*1b10*/  UIADD3 UR10, UR10, 0x200, URZ ;  /* 0x000002000a0a7890 */ /* 0x000fe2000fffe03f */
[----:B------:R-:W-:-:S02]  /*1b20*/  CS2R R102, SRZ ;  /* 0x0000000000667805 */ /* 0x000fc4000001ff00 */
[----:B------:R-:W-:Y:S01]  /*1b30*/  CS2R R104, SRZ ;  /* 0x0000000000687805 */ /* 0x000fe2000001ff00 */
[----:B------:R1:W-:Y:S01]  /*1b40*/  STL [R1+0x18], RZ ;  /* 0x000018ff01007387 */ /* 0x0003e20000100800 */
[----:B------:R-:W-:Y:S01]  /*1b50*/  USHF.R.U32.HI UR10, URZ, 0x4, UR10 ;  /* 0x000000043f0a7899 */ /* 0x000fe2000801160a */
[----:B------:R-:W-:Y:S02]  /*1b60*/  CS2R R106, SRZ ;  /* 0x00000000006a7805 */ /* 0x000fe4000001ff00 */
[----:B------:R-:W-:Y:S01]  /*1b70*/  CS2R R108, SRZ ;  /* 0x00000000006c7805 */ /* 0x000fe2000001ff00 */
[----:B------:R1:W-:Y:S01]  /*1b80*/  STL [R1+0x14], RZ ;  /* 0x000014ff01007387 */ /* 0x0003e20000100800 */
[----:B------:R-:W-:Y:S01]  /*1b90*/  ULOP3.LUT UR15, UR10, 0x3fff, URZ, 0xc0, !UPT ;  /* 0x00003fff0a0f7892 */ /* 0x000fe2000f8ec03f */
        /* <DEDUP_REMOVED lines=18> */
[----:B------:R1:W-:Y:S01]  /*1cc0*/  STL [R1], RZ ;  /* 0x000000ff01007387 */ /* 0x0003e20000100800 */
[----:B------:R-:W-:-:S02]  /*1cd0*/  CS2R R138, SRZ ;  /* 0x00000000008a7805 */ /* 0x000fc4000001ff00 */
[----:B------:R-:W-:Y:S02]  /*1ce0*/  CS2R R140, SRZ ;  /* 0x00000000008c7805 */ /* 0x000fe4000001ff00 */
[----:B------:R-:W-:Y:S02]  /*1cf0*/  CS2R R142, SRZ ;  /* 0x00000000008e7805 */ /* 0x000fe4000001ff00 */
[----:B------:R-:W-:Y:S02]  /*1d00*/  CS2R R144, SRZ ;  /* 0x0000000000907805 */ /* 0x000fe4000001ff00 */
[----:B------:R-:W-:Y:S02]  /*1d10*/  CS2R R146, SRZ ;  /* 0x0000000000927805 */ /* 0x000fe4000001ff00 */
[----:B------:R-:W-:Y:S02]  /*1d20*/  CS2R R148, SRZ ;  /* 0x0000000000947805 */ /* 0x000fe4000001ff00 */
[----:B------:R-:W-:-:S02]  /*1d30*/  CS2R R150, SRZ ;  /* 0x0000000000967805 */ /* 0x000fc4000001ff00 */
[----:B------:R-:W-:Y:S02]  /*1d40*/  CS2R R24, SRZ ;  /* 0x0000000000187805 */ /* 0x000fe4000001ff00 */
[----:B------:R-:W-:Y:S02]  /*1d50*/  CS2R R26, SRZ ;  /* 0x00000000001a7805 */ /* 0x000fe4000001ff00 */
[----:B------:R-:W-:Y:S02]  /*1d60*/  CS2R R28, SRZ ;  /* 0x00000000001c7805 */ /* 0x000fe4000001ff00 */
[----:B----4-:R-:W-:Y:S02]  /*1d70*/  CS2R R30, SRZ ;  /* 0x00000000001e7805 */ /* 0x010fe4000001ff00 */
[----:B------:R-:W-:Y:S02]  /*1d80*/  CS2R R32, SRZ ;  /* 0x0000000000207805 */ /* 0x000fe4000001ff00 */
        /* <DEDUP_REMOVED lines=26> */
[----:B------:R-:W-:Y:S01]  /*1f30*/  CS2R R86, SRZ ;  /* 0x0000000000567805 */ /* 0x000fe2000001ff00 */
[----:B-1----:R-:W-:Y:S06]  /*1f40*/  @!P0 BRA `(.L_x_18) ;  /* 0x0000001000608947 */ /* 0x002fec0003800000 */
[----:B------:R-:W-:-:S06]  /*1f50*/  UISETP.NE.AND UP0, UPT, UR23, 0x3, UPT ;  /* 0x000000031700788c */ /* 0x000fcc000bf05270 */
[----:B------:R-:W-:-:S13]  /*1f60*/  PLOP3.LUT P1, PT, PT, PT, UP0, 0x80, 0x0 ;  /* 0x000000000000781c */ /* 0x000fda0003f2f008 */
[----:B------:R-:W-:Y:S05]  /*1f70*/  @!P1 BRA `(.L_x_19) ;  /* 0x0000000000049947 */ /* 0x000fea0003800000 */
[----:B------:R-:W-:Y:S01]  /*1f80*/  BPT.TRAP 0x1 ;  /* 0x000000040000795c */ /* 0x000fe20000300000 */
.L_x_19:
[----:B------:R-:W-:Y:S01]  /*1f90*/  ULEA UR7, UR5, UR14, 0x3 ;  /* 0x0000000e05077291 */ /* 0x000fe2000f8e183f */
[----:B------:R-:W-:-:S05]  /*1fa0*/  IMAD.U32 R0, RZ, RZ, UR4 ;  /* 0x00000004ff007e24 */ /* 0x000fca000f8e00ff */
[----:B------:R-:W-:-:S04]  /*1fb0*/  SHF.L.U32 R0, R0, 0x1f, RZ ;  /* 0x0000001f00007819 */ /* 0x000fc800000006ff */
[----:B------:R0:W1:Y:S01]  /*1fc0*/  SYNCS.PHASECHK.TRANS64.TRYWAIT P0, [UR7], R0 ;  /* 0x00000000ff0075a7 */ /* 0x0000620008000147 */
[----:B------:R-:W-:Y:S05]  /*1fd0*/  @!P1 BRA `(.L_x_20) ;  /* 0x0000000000049947 */ /* 0x000fea0003800000 */
[----:B------:R-:W-:Y:S01]  /*1fe0*/  BPT.TRAP 0x1 ;  /* 0x000000040000795c */ /* 0x000fe20000300000 */
.L_x_20:
[----:B------:R2:W-:Y:S01]  /*1ff0*/  STL [R1+0x74], RZ ;  /* 0x000074ff01007387 */ /* 0x0005e20000100800 */
[----:B------:R-:W-:Y:S01]  /*2000*/  UMOV UR6, 0x1 ;  /* 0x0000000100067882 */ /* 0x000fe20000000000 */
[----:B-1----:R-:W-:Y:S05]  /*2010*/  @P0 BRA `(.L_x_21) ;  /* 0x0000000000080947 */ /* 0x002fea0003800000 */
[----:B------:R-:W1:Y:S02]  /*2020*/  SYNCS.PHASECHK.TRANS64.TRYWAIT P0, [UR7], R0 ;  /* 0x00000000ff0075a7 */ /* 0x000e640008000147 */
[----:B-1----:R-:W-:Y:S05]  /*2030*/  @!P0 BRA `(.L_x_22) ;  /* 0x000000ec00988947 */ /* 0x002fea0003800000 */
.L_x_21:
[----:B------:R3:W-:Y:S01]  /*2040*/  STL [R1+0x70], RZ ;  /* 0x000070ff01007387 */ /* 0x0007e20000100800 */
[----:B------:R-:W-:Y:S01]  /*2050*/  UIADD3 UR7, UR14, 0x24200, URZ ;  /* 0x000242000e077890 */ /* 0x000fe2000fffe03f */
[----:B------:R-:W-:Y:S01]  /*2060*/  WARPGROUP.ARRIVE ;  /* 0x00000000000079c5 */ /* 0x000fe20000000000 */
[----:B------:R-:W-:Y:S01]  /*2070*/  ULOP3.LUT UR8, UR15, 0x10000, URZ, 0xfc, !UPT ;  /* 0x000100000f087892 */ /* 0x000fe2000f8efc3f */
[----:B------:R3:W-:Y:S01]  /*2080*/  STL [R1+0x6c], RZ ;  /* 0x00006cff01007387 */ /* 0x0007e20000100800 */
[----:B------:R-:W-:Y:S01]  /*2090*/  USHF.R.U32.HI UR7, URZ, 0x4, UR7 ;  /* 0x000000043f077899 */ /* 0x000fe20008011607 */
[----:B01----:R-:W-:Y:S01]  /*20a0*/  IMAD.MOV.U32 R0, RZ, RZ, RZ ;  /* 0x000000ffff007224 */ /* 0x003fe200078e00ff */
[----:B------:R-:W-:Y:S01]  /*20b0*/  ULEA UR8, UR5, UR8, 0x9 ;  /* 0x0000000805087291 */ /* 0x000fe2000f8e483f */
[----:B------:R3:W-:Y:S01]  /*20c0*/  STL [R1+0x68], RZ ;  /* 0x000068ff01007387 */ /* 0x0007e20000100800 */
[----:B------:R-:W-:Y:S01]  /*20d0*/  ULOP3.LUT UR7, UR7, 0x3fff, URZ, 0xc0, !UPT ;  /* 0x00003fff07077892 */ /* 0x000fe2000f8ec03f */
[----:B------:R-:W-:Y:S01]  /*20e0*/  CS2R R2, SRZ ;  /* 0x0000000000027805 */ /* 0x000fe2000001ff00 */
[----:B------:R-:W-:Y:S01]  /*20f0*/  UMOV UR9, 0xc0000010 ;  /* 0xc000001000097882 */ /* 0x000fe20000000000 */
[----:B------:R3:W-:Y:S01]  /*2100*/  STL [R1+0x64], RZ ;  /* 0x000064ff01007387 */ /* 0x0007e20000100800 */
[----:B------:R-:W-:Y:S01]  /*2110*/  ULOP3.LUT UR7, UR7, 0x10000, URZ, 0xfc, !UPT ;  /* 0x0001000007077892 */ /* 0x000fe2000f8efc3f */
[----:B------:R-:W-:Y:S01]  /*2120*/  CS2R R4, SRZ ;  /* 0x0000000000047805 */ /* 0x000fe2000001ff00 */
[----:B------:R-:W-:Y:S01]  /*2130*/  UMOV UR11, 0xc0000010 ;  /* 0xc0000010000b7882 */ /* 0x000fe20000000000 */
[----:B------:R3:W-:Y:S01]  /*2140*/  STL [R1+0x60], RZ ;  /* 0x000060ff01007387 */ /* 0x0007e20000100800 */
[----:B------:R-:W-:Y:S01]  /*2150*/  ULEA UR10, UR5, UR7, 0x8 ;  /* 0x00000007050a7291 */ /* 0x000fe2000f8e403f */
[----:B------:R-:W-:-:S02]  /*2160*/  CS2R R6, SRZ ;  /* 0x0000000000067805 */ /* 0x000fc4000001ff00 */
[----:B------:R-:W-:Y:S01]  /*2170*/  CS2R R8, SRZ ;  /* 0x0000000000087805 */ /* 0x000fe2000001ff00 */
[----:B------:R3:W-:Y:S01]  /*2180*/  STL [R1+0x5c], RZ ;  /* 0x00005cff01007387 */ /* 0x0007e20000100800 */
[----:B------:R-:W-:Y:S01]  /*2190*/  ULDC UR7, c[0x0][0x50c] ;  /* 0x0001430000077ab9 */ /* 0x000fe20000000800 */
[----:B------:R-:W-:Y:S01]  /*21a0*/  CS2R R10, SRZ ;  /* 0x00000000000a7805 */ /* 0x000fe2000001ff00 */
[----:B------:R-:W-:Y:S01]  /*21b0*/  UISETP.NE.AND UP0, UPT, UR7, 0x1, UPT ;  /* 0x000000010700788c */ /* 0x000fe2000bf05270 */
[----:B------:R3:W-:Y:S01]  /*21c0*/  STL [R1+0x58], RZ ;  /* 0x000058ff01007387 */ /* 0x0007e20000100800 */
[----:B------:R-:W-:Y:S01]  /*21d0*/  CS2R R12, SRZ ;  /* 0x00000000000c7805 */ /* 0x000fe2000001ff00 */
[----:B------:R-:W-:Y:S01]  /*21e0*/  QGMMA.64x128x32.F32.E4M3.E4M3 R88, gdesc[UR8], RZ, !UPT ;  /* 0x01e00000085879f3 */ /* 0x000fe2000c7008ff */
[----:B------:R-:W-:Y:S01]  /*21f0*/  USEL UR7, URZ, 0x1, UP0 ;  /* 0x000000013f077887 */ /* 0x000fe20008000000 */
[----:B------:R3:W-:Y:S01]  /*2200*/  STL [R1+0x54], RZ ;  /* 0x000054ff01007387 */ /* 0x0007e20000100800 */
[----:B------:R-:W-:Y:S01]  /*2210*/  UIADD3 UR8, UR8, 0x100, URZ ;  /* 0x0000010008087890 */ /* 0x000fe2000fffe03f */
[----:B------:R-:W-:Y:S01]  /*2220*/  CS2R R14, SRZ ;  /* 0x00000000000e7805 */ /* 0x000fe2000001ff00 */
[----:B------:R-:W-:Y:S01]  /*2230*/  UMOV UR9, 0xc0000010 ;  /* 0xc000001000097882 */ /* 0x000fe20000000000 */
[----:B------:R3:W-:Y:S01]  /*2240*/  STL [R1+0x50], RZ ;  /* 0x000050ff01007387 */ /* 0x0007e20000100800 */
[----:B------:R-:W-:-:S02]  /*2250*/  ISETP.NE.AND P0, PT, RZ, UR7, PT ;  /* 0x00000007ff007c0c */ /* 0x000fc4000bf05270 */
[----:B------:R-:W-:Y:S02]  /*2260*/  CS2R R16, SRZ ;  /* 0x0000000000107805 */ /* 0x000fe4000001ff00 */
[----:B------:R-:W-:Y:S01]  /*2270*/  CS2R R18, SRZ ;  /* 0x0000000000127805 */ /* 0x000fe2000001ff00 */
[----:B------:R3:W-:Y:S01]  /*2280*/  STL [R1+0x4c], RZ ;  /* 0x00004cff01007387 */ /* 0x0007e20000100800 */
[----:B------:R-:W-:Y:S01]  /*2290*/  CS2R R20, SRZ ;  /* 0x0000000000147805 */ /* 0x000fe2000001ff00 */
[----:B------:R-:W-:Y:S01]  /*22a0*/  QGMMA.64x128x32.F32.E4M3.E4M3 R24, gdesc[UR8], RZ, !UPT, gsb0 ;  /* 0x01e00000081879f3 */ /* 0x000fe2000c0008ff */
[----:B------:R-:W-:Y:S01]  /*22b0*/  CS2R R22, SRZ ;  /* 0x0000000000167805 */ /* 0x000fe2000001ff00 */
[----:B------:R3:W-:Y:S01]  /*22c0*/  STL [R1+0x48], RZ ;  /* 0x000048ff01007387 */ /* 0x0007e20000100800 */
[----:B------:R-:W-:Y:S02]  /*22d0*/  CS2R R152, SRZ ;  /* 0x0000000000987805 */ /* 0x000fe4000001ff00 */
        /* <DEDUP_REMOVED lines=47> */
[----:B------:R-:W-:Y:S01]  /*25d0*/  CS2R R224, SRZ ;  /* 0x0000000000e07805 */ /* 0x000fe2000001ff00 */
[----:B------:R-:W-:Y:S02]  /*25e0*/  IMAD.MOV.U32 R226, RZ, RZ, RZ ;  /* 0x000000ffffe27224 */ /* 0x000fe400078e00ff */
[----:B------:R3:W-:Y:S04]  /*25f0*/  STL [R1+0x14], RZ ;  /* 0x000014ff01007387 */ /* 0x0007e80000100800 */
[----:B------:R3:W-:Y:S04]  /*2600*/  STL [R1+0x10], RZ ;  /* 0x000010ff01007387 */ /* 0x0007e80000100800 */
[----:B------:R3:W-:Y:S04]  /*2610*/  STL [R1+0xc], RZ ;  /* 0x00000cff01007387 */ /* 0x0007e80000100800 */
[----:B------:R3:W-:Y:S04]  /*2620*/  STL [R1+0x8], RZ ;  /* 0x000008ff01007387 */ /* 0x0007e80000100800 */
[----:B------:R3:W-:Y:S04]  /*2630*/  STL [R1+0x4], RZ ;  /* 0x000004ff01007387 */ /* 0x0007e80000100800 */
[----:B------:R3:W-:Y:S01]  /*2640*/  STL [R1], RZ ;  /* 0x000000ff01007387 */ /* 0x0007e20000100800 */
[----:B------:R-:W-:Y:S05]  /*2650*/  @!P0 BRA `(.L_x_23) ;  /* 0x0000000800808947 */ /* 0x000fea0003800000 */
[----:B------:R-:W-:Y:S02]  /*2660*/  WARPGROUP.DEPBAR.LE gsb0, 0x0 ;  /* 0x00008000000079c5 */ /* 0x000fe40000010000 */
[----:B------:R-:W-:-:S01]  /*2670*/  FADD R227, RZ, R58 ;  /* 0x0000003affe37221 */ /* 0x000fc20000000000 */
[----:B------:R-:W-:Y:S01]  /*2680*/  FADD R226, RZ, R88 ;  /* 0x00000058ffe27221 */ /* 0x000fe20000000000 */
[----:B------:R-:W-:-:S01]  /*2690*/  FADD R225, RZ, R89 ;  /* 0x00000059ffe17221 */ /* 0x000fc20000000000 */
[----:B------:R-:W-:Y:S01]  /*26a0*/  FADD R224, RZ, R90 ;  /* 0x0000005affe07221 */ /* 0x000fe20000000000 */
[----:B------:R-:W-:-:S01]  /*26b0*/  FADD R223, RZ, R91 ;  /* 0x0000005bffdf7221 */ /* 0x000fc20000000000 */
[----:B------:R0:W-:Y:S01]  /*26c0*/  STL [R1], R227 ;  /* 0x000000e301007387 */ /* 0x0001e20000100800 */
[----:B------:R-:W-:-:S01]  /*26d0*/  FADD R222, RZ, R92 ;  /* 0x0000005cffde7221 */ /* 0x000fc20000000000 */
[----:B------:R-:W-:Y:S01]  /*26e0*/  FADD R221, RZ, R93 ;  /* 0x0000005dffdd7221 */ /* 0x000fe20000000000 */
[----:B------:R-:W-:-:S01]  /*26f0*/  FADD R220, RZ, R94 ;  /* 0x0000005effdc7221 */ /* 0x000fc20000000000 */
[----:B------:R-:W-:Y:S01]  /*2700*/  FADD R219, RZ, R95 ;  /* 0x0000005fffdb7221 */ /* 0x000fe20000000000 */
[----:B------:R-:W-:-:S01]  /*2710*/  FADD R218, RZ, R96 ;  /* 0x00000060ffda7221 */ /* 0x000fc20000000000 */
[----:B------:R-:W-:Y:S01]  /*2720*/  FADD R217, RZ, R97 ;  /* 0x00000061ffd97221 */ /* 0x000fe20000000000 */
[----:B------:R-:W-:-:S01]  /*2730*/  FADD R216, RZ, R98 ;  /* 0x00000062ffd87221 */ /* 0x000fc20000000000 */
[----:B------:R-:W-:Y:S01]  /*2740*/  FADD R215, RZ, R99 ;  /* 0x00000063ffd77221 */ /* 0x000fe20000000000 */
[----:B------:R-:W-:-:S01]  /*2750*/  FADD R214, RZ, R100 ;  /* 0x00000064ffd67221 */ /* 0x000fc20000000000 */
[----:B0-----:R-:W-:Y:S01]  /*2760*/  FADD R227, RZ, R59 ;  /* 0x0000003bffe37221 */ /* 0x001fe20000000000 */
[----:B------:R-:W-:-:S01]  /*2770*/  FADD R213, RZ, R101 ;  /* 0x00000065ffd57221 */ /* 0x000fc20000000000 */
[----:B------:R-:W-:Y:S01]  /*2780*/  FADD R212, RZ, R102 ;  /* 0x00000066ffd47221 */ /* 0x000fe20000000000 */
[----:B------:R-:W-:-:S01]  /*2790*/  FADD R211, RZ, R103 ;  /* 0x00000067ffd37221 */ /* 0x000fc20000000000 */
[----:B------:R-:W-:Y:S01]  /*27a0*/  FADD R210, RZ, R104 ;  /* 0x00000068ffd27221 */ /* 0x000fe20000000000 */
[----:B------:R0:W-:Y:S01]  /*27b0*/  STL [R1+0x4], R227 ;  /* 0x000004e301007387 */ /* 0x0001e20000100800 */
        /* <DEDUP_REMOVED lines=93> */
[----:B------:R-:W-:Y:S01]  /*2d90*/  UMOV UR6, URZ ;  /* 0x0000003f00067c82 */ /* 0x000fe20008000000 */
[----:B0-----:R-:W-:-:S05]  /*2da0*/  FADD R227, RZ, R66 ;  /* 0x00000042ffe37221 */ /* 0x001fca0000000000 */
[----:B------:R0:W-:Y:S02]  /*2db0*/  STL [R1+0x20], R227 ;  /* 0x000020e301007387 */ /* 0x0001e40000100800 */
        /* <DEDUP_REMOVED lines=42> */
.L_x_23:
[----:B------:R-:W-:-:S04]  /*3060*/  UIADD3 UR18, UR5, 0x1, URZ ;  /* 0x0000000105127890 */ /* 0x000fc8000fffe03f */
[----:B------:R-:W-:-:S04]  /*3070*/  UISETP.NE.AND UP0, UPT, UR18, 0x12, UPT ;  /* 0x000000121200788c */ /* 0x000fc8000bf05270 */
[----:B------:R-:W-:Y:S02]  /*3080*/  USEL UR8, URZ, 0x1, UP0 ;  /* 0x000000013f087887 */ /* 0x000fe40008000000 */
[----:B------:R-:W-:Y:S02]  /*3090*/  USEL UR18, UR18, URZ, UP0 ;  /* 0x0000003f12127287 */ /* 0x000fe40008000000 */
[----:B------:R-:W-:-:S06]  /*30a0*/  ULOP3.LUT UR8, UR4, UR8, URZ, 0x3c, !UPT ;  /* 0x0000000804087292 */ /* 0x000fcc000f8e3c3f */
[----:B0-----:R-:W-:Y:S01]  /*30b0*/  IMAD.U32 R227, RZ, RZ, UR8 ;  /* 0x00000008ffe37e24 */ /* 0x001fe2000f8e00ff */
[----:B------:R-:W-:-:S06]  /*30c0*/  UMOV UR8, 0x1 ;  /* 0x0000000100087882 */ /* 0x000fcc0000000000 */
.L_x_18:
[----:B------:R-:W-:-:S04]  /*30d0*/  UISETP.LT.AND UP0, UPT, UR12, 0x1, UPT ;  /* 0x000000010c00788c */ /* 0x000fc8000bf01270 */
[----:B------:R-:W-:-:S04]  /*30e0*/  USEL UR9, UR12, 0x1, UP0 ;  /* 0x000000010c097887 */ /* 0x000fc80008000000 */
[----:B------:R-:W-:-:S04]  /*30f0*/  UIADD3 UR9, UR12, -UR9, URZ ;  /* 0x800000090c097290 */ /* 0x000fc8000fffe03f */
[----:B------:R-:W-:-:S06]  /*3100*/  UISETP.GE.AND UP0, UPT, UR9, 0x1, UPT ;  /* 0x000000010900788c */ /* 0x000fcc000bf06270 */
[----:B------:R-:W-:-:S13]  /*3110*/  PLOP3.LUT P0, PT, PT, PT, UP0, 0x80, 0x0 ;  /* 0x000000000000781c */ /* 0x000fda0003f0f008 */
[----:B------:R-:W-:Y:S05]  /*3120*/  @!P0 BRA `(.L_x_24) ;  /* 0x00000010009c8947 */ /* 0x000fea0003800000 */
[----:B------:R-:W-:Y:S01]  /*3130*/  IMAD.U32 R228, RZ, RZ, UR9 ;  /* 0x00000009ffe47e24 */ /* 0x000fe2000f8e00ff */
[----:B------:R-:W-:Y:S01]  /*3140*/  UMOV UR19, UR5 ;  /* 0x0000000500137c82 */ /* 0x000fe20008000000 */
[----:B------:R-:W-:-:S05]  /*3150*/  ULDC UR24, c[0x0][0x50c] ;  /* 0x0001430000187ab9 */ /* 0x000fca0000000800 */
.L_x_32:
[----:B------:R-:W-:-:S06]  /*3160*/  UISETP.NE.AND UP0, UPT, UR23, 0x3, UPT ;  /* 0x000000031700788c */ /* 0x000fcc000bf05270 */
[----:B------:R-:W-:-:S13]  /*3170*/  PLOP3.LUT P1, PT, PT, PT, UP0, 0x80, 0x0 ;  /* 0x000000000000781c */ /* 0x000fda0003f2f008 */
[----:B-1---5:R-:W-:Y:S05]  /*3180*/  @!P1 BRA `(.L_x_25) ;  /* 0x0000000000049947 */ /* 0x022fea0003800000 */
[----:B------:R-:W-:Y:S01]  /*3190*/  BPT.TRAP 0x1 ;  /* 0x000000040000795c */ /* 0x000fe20000300000 */
.L_x_25:
[----:B------:R-:W0:Y:S01]  /*31a0*/  S2UR UR9, SR_CgaCtaId ;  /* 0x00000000000979c3 */ /* 0x000e220000008800 */
[----:B------:R-:W-:Y:S01]  /*31b0*/  UMOV UR14, 0x400 ;  /* 0x00000400000e7882 */ /* 0x000fe20000000000 */
[----:B------:R-:W-:Y:S01]  /*31c0*/  SHF.L.U32 R229, R227, 0x1f, RZ ;  /* 0x0000001fe3e57819 */ /* 0x000fe200000006ff */
[----:B0-----:R-:W-:-:S04]  /*31d0*/  ULEA UR14, UR9, UR14, 0x18 ;  /* 0x0000000e090e7291 */ /* 0x001fc8000f8ec03f */
[----:B------:R-:W-:-:S09]  /*31e0*/  ULEA UR9, UR18, UR14, 0x3 ;  /* 0x0000000e12097291 */ /* 0x000fd2000f8e183f */
[----:B------:R0:W1:Y:S01]  /*31f0*/  SYNCS.PHASECHK.TRANS64.TRYWAIT P0, [UR9], R229 ;  /* 0x000000e5ff0075a7 */ /* 0x0000620008000149 */
[----:B------:R-:W-:Y:S05]  /*3200*/  @!P1 BRA `(.L_x_26) ;  /* 0x0000000000049947 */ /* 0x000fea0003800000 */
[----:B------:R-:W-:Y:S01]  /*3210*/  BPT.TRAP 0x1 ;  /* 0x000000040000795c */ /* 0x000fe20000300000 */
.L_x_26:
[----:B-1----:R-:W-:Y:S05]  /*3220*/  @P0 BRA `(.L_x_27) ;  /* 0x0000000000080947 */ /* 0x002fea0003800000 */
[----:B------:R-:W1:Y:S02]  /*3230*/  SYNCS.PHASECHK.TRANS64.TRYWAIT P0, [UR9], R229 ;  /* 0x000000e5ff0075a7 */ /* 0x000e640008000149 */
[----:B-1----:R-:W-:Y:S05]  /*3240*/  @!P0 BRA `(.L_x_28) ;  /* 0x000000dc002c8947 */ /* 0x002fea0003800000 */
.L_x_27:
[----:B------:R-:W-:Y:S01]  /*3250*/  UIADD3 UR9, UR14, 0x24200, URZ ;  /* 0x000242000e097890 */ /* 0x000fe2000fffe03f */
[----:B------:R-:W-:Y:S01]  /*3260*/  WARPGROUP.ARRIVE ;  /* 0x00000000000079c5 */ /* 0x000fe20000000000 */
[----:B------:R-:W-:Y:S02]  /*3270*/  UISETP.NE.AND UP0, UPT, UR7, URZ, UPT ;  /* 0x0000003f0700728c */ /* 0x000fe4000bf05270 */
[----:B------:R-:W-:Y:S02]  /*3280*/  USHF.R.U32.HI UR9, URZ, 0x4, UR9 ;  /* 0x000000043f097899 */ /* 0x000fe40008011609 */
[----:B------:R-:W-:Y:S02]  /*3290*/  USEL UR8, UR8, URZ, !UP0 ;  /* 0x0000003f08087287 */ /* 0x000fe4000c000000 */
[----:B------:R-:W-:Y:S02]  /*32a0*/  ULOP3.LUT UR9, UR9, 0x3fff, URZ, 0xc0, !UPT ;  /* 0x00003fff09097892 */ /* 0x000fe4000f8ec03f */
[----:B------:R-:W-:-:S02]  /*32b0*/  ULOP3.LUT UR7, UR15, 0x10000, URZ, 0xfc, !UPT ;  /* 0x000100000f077892 */ /* 0x000fc4000f8efc3f */
[----:B------:R-:W-:Y:S02]  /*32c0*/  ULOP3.LUT UR9, UR9, 0x10000, URZ, 0xfc, !UPT ;  /* 0x0001000009097892 */ /* 0x000fe4000f8efc3f */
[----:B------:R-:W-:Y:S02]  /*32d0*/  UISETP.NE.U32.AND UP0, UPT, UR8, URZ, UPT ;  /* 0x0000003f0800728c */ /* 0x000fe4000bf05070 */
[----:B------:R-:W-:Y:S02]  /*32e0*/  ULEA UR8, UR18, UR7, 0x9 ;  /* 0x0000000712087291 */ /* 0x000fe4000f8e483f */
[----:B------:R-:W-:Y:S01]  /*32f0*/  ULEA UR10, UR18, UR9, 0x8 ;  /* 0x00000009120a7291 */ /* 0x000fe2000f8e403f */
[----:B------:R-:W-:Y:S02]  /*3300*/  UMOV UR11, 0xc0000010 ;  /* 0xc0000010000b7882 */ /* 0x000fe40000000000 */
[----:B------:R-:W-:Y:S01]  /*3310*/  UMOV UR9, 0xc0000010 ;  /* 0xc000001000097882 */ /* 0x000fe20000000000 */
[----:B------:R-:W-:-:S05]  /*3320*/  UIADD3 UR6, UR6, 0x1, URZ ;  /* 0x0000000106067890 */ /* 0x000fca000fffe03f */
[----:B------:R-:W-:Y:S01]  /*3330*/  QGMMA.64x128x32.F32.E4M3.E4M3 R88, gdesc[UR8], R88, UP0 ;  /* 0x01e00000085879f3 */ /* 0x000fe2000bf00858 */
[----:B------:R-:W-:Y:S01]  /*3340*/  UIADD3 UR8, UR8, 0x100, URZ ;  /* 0x0000010008087890 */ /* 0x000fe2000fffe03f */
[----:B------:R-:W-:-:S10]  /*3350*/  UMOV UR9, 0xc0000010 ;  /* 0xc000001000097882 */ /* 0x000fd40000000000 */
[----:B------:R-:W-:Y:S01]  /*3360*/  QGMMA.64x128x32.F32.E4M3.E4M3 R24, gdesc[UR8], R24, UP0, gsb0 ;  /* 0x01e00000081879f3 */ /* 0x000fe2000b800818 */
[----:B------:R-:W-:-:S04]  /*3370*/  UISETP.NE.AND UP0, UPT, UR6, UR24, UPT ;  /* 0x000000180600728c */ /* 0x000fc8000bf05270 */
[----:B------:R-:W-:-:S06]  /*3380*/  USEL UR7, URZ, 0x1, UP0 ;  /* 0x000000013f077887 */ /* 0x000fcc0008000000 */
[----:B------:R-:W-:Y:S01]  /*3390*/  ISETP.NE.AND P0, PT, RZ, UR7, PT ;  /* 0x00000007ff007c0c */ /* 0x000fe2000bf05270 */
[----:B------:R-:W-:-:S12]  /*33a0*/  WARPGROUP.DEPBAR.LE gsb0, 0x1 ;  /* 0x00008000000079c5 */ /* 0x000fd80000010100 */
[----:B------:R-:W-:Y:S05]  /*33b0*/  @!P0 BRA `(.L_x_29) ;  /* 0x0000000c00808947 */ /* 0x000fea0003800000 */
[----:B------:R-:W-:Y:S02]  /*33c0*/  WARPGROUP.DEPBAR.LE gsb0, 0x0 ;  /* 0x00008000000079c5 */ /* 0x000fe40000010000 */
[----:B------:R-:W-:-:S01]  /*33d0*/  FADD R226, R88, R226 ;  /* 0x000000e258e27221 */ /* 0x000fc20000000000 */
[----:B------:R-:W-:Y:S01]  /*33e0*/  FADD R225, R89, R225 ;  /* 0x000000e159e17221 */ /* 0x000fe20000000000 */
[----:B------:R1:W-:Y:S01]  /*33f0*/  STL [R1+0x90], R227 ;  /* 0x000090e301007387 */ /* 0x0003e20000100800 */
[----:B------:R-:W-:-:S01]  /*3400*/  FADD R224, R90, R224 ;  /* 0x000000e05ae07221 */ /* 0x000fc20000000000 */
[----:B------:R-:W-:Y:S01]  /*3410*/  FADD R223, R91, R223 ;  /* 0x000000df5bdf7221 */ /* 0x000fe20000000000 */
[----:B------:R-:W-:-:S01]  /*3420*/  FADD R222, R92, R222 ;  /* 0x000000de5cde7221 */ /* 0x000fc20000000000 */
[----:B------:R-:W-:Y:S01]  /*3430*/  FADD R221, R93, R221 ;  /* 0x000000dd5ddd7221 */ /* 0x000fe20000000000 */
[----:B-1----:R-:W4:Y:S04]  /*3440*/  LDL.LU R227, [R1+0x30] ;  /* 0x0000300001e37983 */ /* 0x002f280000300800 */
[----:B------:R1:W-:Y:S01]  /*3450*/  STL [R1+0x94], R226 ;  /* 0x000094e201007387 */ /* 0x0003e20000100800 */
[----:B------:R-:W-:-:S01]  /*3460*/  FADD R220, R94, R220 ;  /* 0x000000dc5edc7221 */ /* 0x000fc20000000000 */
[----:B------:R-:W-:-:S02]  /*3470*/  FADD R219, R95, R219 ;  /* 0x000000db5fdb7221 */ /* 0x000fc40000000000 */
[----:B-1----:R-:W2:Y:S04]  /*3480*/  LDL.LU R226, [R1+0x2c] ;  /* 0x00002c0001e27983 */ /* 0x002ea80000300800 */
[----:B------:R1:W-:Y:S01]  /*3490*/  STL [R1+0x98], R225 ;  /* 0x000098e101007387 */ /* 0x0003e20000100800 */
[----:B------:R-:W-:-:S03]  /*34a0*/  FADD R218, R96, R218 ;  /* 0x000000da60da7221 */ /* 0x000fc60000000000 */
[----:B-1----:R-:W3:Y:S04]  /*34b0*/  LDL.LU R225, [R1+0x28] ;  /* 0x0000280001e17983 */ /* 0x002ee80000300800 */
        /* <DEDUP_REMOVED lines=9> */
[----:B------:R1:W-:Y:S04]  /*3550*/  STL [R1+0xa8], R221 ;  /* 0x0000a8dd01007387 */ /* 0x0003e80000100800 */
        /* <DEDUP_REMOVED lines=12> */
[----:B-1----:R-:W3:Y:S01]  /*3620*/  LDL.LU R215, [R1] ;  /* 0x0000000001d77983 */ /* 0x002ee20000300800 */
[----:B------:R-:W-:-:S01]  /*3630*/  FADD R214, R100, R214 ;  /* 0x000000d664d67221 */ /* 0x000fc20000000000 */
[----:B------:R-:W-:Y:S01]  /*3640*/  FADD R213, R101, R213 ;  /* 0x000000d565d57221 */ /* 0x000fe20000000000 */
[----:B------:R-:W-:-:S01]  /*3650*/  FADD R212, R102, R212 ;  /* 0x000000d466d47221 */ /* 0x000fc20000000000 */
[----:B------:R-:W-:Y:S01]  /*3660*/  FADD R211, R103, R211 ;  /* 0x000000d367d37221 */ /* 0x000fe20000000000 */
[----:B------:R-:W-:-:S01]  /*3670*/  FADD R210, R104, R210 ;  /* 0x000000d268d27221 */ /* 0x000fc20000000000 */
[----:B------:R-:W-:Y:S01]  /*3680*/  STL [R1+0xc4], R214 ;  /* 0x0000c4d601007387 */ /* 0x000fe20000100800 */
        /* <DEDUP_REMOVED lines=11> */
[----:B------:R1:W-:Y:S01]  /*3740*/  STL [R1+0xd0], R211 ;  /* 0x0000d0d301007387 */ /* 0x0003e20000100800 */
[----:B------:R-:W-:-:S01]  /*3750*/  FADD R200, R114, R200 ;  /* 0x000000c872c87221 */ /* 0x000fc20000000000 */
[----:B------:R-:W-:Y:S01]  /*3760*/  FADD R199, R115, R199 ;  /* 0x000000c773c77221 */ /* 0x000fe20000000000 */
        /* <DEDUP_REMOVED lines=69> */
[----:B-----5:R-:W-:Y:S01]  /*3bc0*/  FADD R0, R57, R0 ;  /* 0x0000000039007221 */ /* 0x020fe20000000000 */
[----:B----4-:R-:W-:-:S01]  /*3bd0*/  FADD R227, R70, R227 ;  /* 0x000000e346e37221 */ /* 0x010fc20000000000 */
[----:B--2---:R-:W-:Y:S01]  /*3be0*/  FADD R226, R69, R226 ;  /* 0x000000e245e27221 */ /* 0x004fe20000000000 */
[----:B---3--:R-:W-:-:S01]  /*3bf0*/  FADD R225, R68, R225 ;  /* 0x000000e144e17221 */ /* 0x008fc20000000000 */
        /* <DEDUP_REMOVED lines=9> */
[----:B------:R-:W-:-:S05]  /*3c90*/  FADD R215, R58, R215 ;  /* 0x000000d73ad77221 */ /* 0x000fca0000000000 */
[----:B------:R2:W-:Y:S04]  /*3ca0*/  STL [R1], R215 ;  /* 0x000000d701007387 */ /* 0x0005e80000100800 */
[----:B------:R3:W-:Y:S04]  /*3cb0*/  STL [R1+0x4], R216 ;  /* 0x000004d801007387 */ /* 0x0007e80000100800 */
        /* <DEDUP_REMOVED lines=8> */
[----:B-1----:R-:W4:Y:S04]  /*3d40*/  LDL.LU R211, [R1+0x34] ;  /* 0x0000340001d37983 */ /* 0x002f280000300800 */
[----:B------:R1:W-:Y:S04]  /*3d50*/  STL [R1+0x28], R225 ;  /* 0x000028e101007387 */ /* 0x0003e80000100800 */
[----:B------:R-:W4:Y:S04]  /*3d60*/  LDL.LU R212, [R1+0x38] ;  /* 0x0000380001d47983 */ /* 0x000f280000300800 */
[----:B------:R1:W-:Y:S04]  /*3d70*/  STL [R1+0x2c], R226 ;  /* 0x00002ce201007387 */ /* 0x0003e80000100800 */
[----:B------:R-:W4:Y:S04]  /*3d80*/  LDL.LU R213, [R1+0x3c] ;  /* 0x00003c0001d57983 */ /* 0x000f280000300800 */
[----:B------:R1:W-:Y:S04]  /*3d90*/  STL [R1+0x30], R227 ;  /* 0x000030e301007387 */ /* 0x0003e80000100800 */
[----:B------:R-:W4:Y:S04]  /*3da0*/  LDL.LU R214, [R1+0x40] ;  /* 0x0000400001d67983 */ /* 0x000f280000300800 */
[----:B--2---:R-:W2:Y:S04]  /*3db0*/  LDL.LU R215, [R1+0x44] ;  /* 0x0000440001d77983 */ /* 0x004ea80000300800 */
[----:B---3--:R-:W3:Y:S04]  /*3dc0*/  LDL.LU R216, [R1+0x48] ;  /* 0x0000480001d87983 */ /* 0x008ee80000300800 */
[----:B----4-:R-:W4:Y:S04]  /*3dd0*/  LDL.LU R217, [R1+0x4c] ;  /* 0x00004c0001d97983 */ /* 0x010f280000300800 */
[----:B0-----:R-:W4:Y:S04]  /*3de0*/  LDL.LU R218, [R1+0x50] ;  /* 0x0000500001da7983 */ /* 0x001f280000300800 */
[----:B------:R-:W4:Y:S04]  /*3df0*/  LDL.LU R219, [R1+0x54] ;  /* 0x0000540001db7983 */ /* 0x000f280000300800 */
[----:B------:R-:W4:Y:S04]  /*3e00*/  LDL.LU R220, [R1+0x58] ;  /* 0x0000580001dc7983 */ /* 0x000f280000300800 */
[----:B------:R-:W4:Y:S04]  /*3e10*/  LDL.LU R221, [R1+0x5c] ;  /* 0x00005c0001dd7983 */ /* 0x000f280000300800 */
[----:B------:R-:W4:Y:S04]  /*3e20*/  LDL.LU R222, [R1+0x60] ;  /* 0x0000600001de7983 */ /* 0x000f280000300800 */
[----:B------:R-:W4:Y:S04]  /*3e30*/  LDL.LU R223, [R1+0x64] ;  /* 0x0000640001df7983 */ /* 0x000f280000300800 */
[----:B------:R-:W4:Y:S04]  /*3e40*/  LDL.LU R224, [R1+0x68] ;  /* 0x0000680001e07983 */ /* 0x000f280000300800 */
[----:B-1----:R-:W4:Y:S04]  /*3e50*/  LDL.LU R225, [R1+0x6c] ;  /* 0x00006c0001e17983 */ /* 0x002f280000300800 */
[----:B------:R-:W4:Y:S04]  /*3e60*/  LDL.LU R226, [R1+0x70] ;  /* 0x0000700001e27983 */ /* 0x000f280000300800 */
[----:B------:R-:W4:Y:S01]  /*3e70*/  LDL.LU R227, [R1+0x74] ;  /* 0x0000740001e37983 */ /* 0x000f220000300800 */
[----:B------:R-:W-:-:S05]  /*3e80*/  FADD R211, R71, R211 ;  /* 0x000000d347d37221 */ /* 0x000fca0000000000 */
[----:B------:R0:W-:Y:S01]  /*3e90*/  STL [R1+0x34], R211 ;  /* 0x000034d301007387 */ /* 0x0001e20000100800 */
[----:B------:R-:W-:-:S03]  /*3ea0*/  FADD R212, R72, R212 ;  /* 0x000000d448d47221 */ /* 0x000fc60000000000 */
[----:B0-----:R1:W5:Y:S01]  /*3eb0*/  LDL.LU R211, [R1+0xd0] ;  /* 0x0000d00001d37983 */ /* 0x0013620000300800 */
[----:B------:R-:W-:-:S03]  /*3ec0*/  FADD R213, R73, R213 ;  /* 0x000000d549d57221 */ /* 0x000fc60000000000 */
[----:B------:R0:W-:Y:S01]  /*3ed0*/  STL [R1+0x38], R212 ;  /* 0x000038d401007387 */ /* 0x0001e20000100800 */
[----:B------:R-:W-:-:S01]  /*3ee0*/  FADD R214, R74, R214 ;  /* 0x000000d64ad67221 */ /* 0x000fc20000000000 */
[----:B--2---:R-:W-:Y:S02]  /*3ef0*/  FADD R215, R75, R215 ;  /* 0x000000d74bd77221 */ /* 0x004fe40000000000 */
[----:B0-----:R1:W5:Y:S01]  /*3f00*/  LDL.LU R212, [R1+0xcc] ;  /* 0x0000cc0001d47983 */ /* 0x0013620000300800 */
[----:B---3--:R-:W-:-:S03]  /*3f10*/  FADD R216, R76, R216 ;  /* 0x000000d84cd87221 */ /* 0x008fc60000000000 */
[----:B------:R0:W-:Y:S01]  /*3f20*/  STL [R1+0x3c], R213 ;  /* 0x00003cd501007387 */ /* 0x0001e20000100800 */
[----:B----4-:R-:W-:-:S03]  /*3f30*/  FADD R217, R77, R217 ;  /* 0x000000d94dd97221 */ /* 0x010fc60000000000 */
[----:B0-----:R1:W5:Y:S01]  /*3f40*/  LDL.LU R213, [R1+0xc8] ;  /* 0x0000c80001d57983 */ /* 0x0013620000300800 */
[----:B------:R-:W-:-:S03]  /*3f50*/  FADD R218, R78, R218 ;  /* 0x000000da4eda7221 */ /* 0x000fc60000000000 */
[----:B------:R0:W-:Y:S01]  /*3f60*/  STL [R1+0x40], R214 ;  /* 0x000040d601007387 */ /* 0x0001e20000100800 */
[----:B------:R-:W-:-:S01]  /*3f70*/  FADD R219, R79, R219 ;  /* 0x000000db4fdb7221 */ /* 0x000fc20000000000 */
[----:B------:R-:W-:Y:S02]  /*3f80*/  FADD R220, R80, R220 ;  /* 0x000000dc50dc7221 */ /* 0x000fe40000000000 */
[----:B0-----:R1:W5:Y:S04]  /*3f90*/  LDL.LU R214, [R1+0xc4] ;  /* 0x0000c40001d67983 */ /* 0x0013680000300800 */
[----:B------:R0:W-:Y:S01]  /*3fa0*/  STL [R1+0x44], R215 ;  /* 0x000044d701007387 */ /* 0x0001e20000100800 */
[----:B------:R-:W-:-:S01]  /*3fb0*/  FADD R221, R81, R221 ;  /* 0x000000dd51dd7221 */ /* 0x000fc20000000000 */
[----:B------:R-:W-:-:S02]  /*3fc0*/  FADD R222, R82, R222 ;  /* 0x000000de52de7221 */ /* 0x000fc40000000000 */
[----:B0-----:R1:W5:Y:S04]  /*3fd0*/  LDL.LU R215, [R1+0xc0] ;  /* 0x0000c00001d77983 */ /* 0x0013680000300800 */
[----:B------:R0:W-:Y:S01]  /*3fe0*/  STL [R1+0x48], R216 ;  /* 0x000048d801007387 */ /* 0x0001e20000100800 */
[----:B------:R-:W-:-:S03]  /*3ff0*/  FADD R223, R83, R223 ;  /* 0x000000df53df7221 */ /* 0x000fc60000000000 */
        /* <DEDUP_REMOVED lines=13> */
[----:B------:R0:W-:Y:S04]  /*40d0*/  STL [R1+0x5c], R221 ;  /* 0x00005cdd01007387 */ /* 0x0001e80000100800 */
        /* <DEDUP_REMOVED lines=12> */
[----:B0-----:R1:W5:Y:S01]  /*41a0*/  LDL.LU R227, [R1+0x90] ;  /* 0x0000900001e37983 */ /* 0x0013620000300800 */
[----:B------:R-:W-:-:S05]  /*41b0*/  UMOV UR6, URZ ;  /* 0x0000003f00067c82 */ /* 0x000fca0008000000 */
.L_x_29:
[----:B------:R-:W-:Y:S05]  /*41c0*/  @!P1 BRA `(.L_x_30) ;  /* 0x0000000000049947 */ /* 0x000fea0003800000 */
[----:B------:R-:W-:Y:S01]  /*41d0*/  BPT.TRAP 0x1 ;  /* 0x000000040000795c */ /* 0x000fe20000300000 */
.L_x_30:
[----:B------:R4:W-:Y:S04]  /*41e0*/  STL [R1+0x94], R2 ;  /* 0x0000940201007387 */ /* 0x0009e80000100800 */
[----:B----4-:R-:W4:Y:S04]  /*41f0*/  LDL R2, [R1+0x78] ;  /* 0x0000780001027983 */ /* 0x010f280000100800 */
[----:B-----5:R0:W-:Y:S04]  /*4200*/  STL [R1+0x90], R0 ;  /* 0x0000900001007387 */ /* 0x0201e80000100800 */
[----:B0-----:R-:W2:Y:S01]  /*4210*/  LDL R0, [R1+0x7c] ;  /* 0x00007c0001007983 */ /* 0x001ea20000100800 */
[----:B------:R-:W-:Y:S01]  /*4220*/  IMAD.U32 R229, RZ, RZ, UR19 ;  /* 0x00000013ffe57e24 */ /* 0x000fe2000f8e00ff */
[----:B----4-:R-:W-:-:S02]  /*4230*/  ISETP.NE.AND P0, PT, R2, RZ, PT ;  /* 0x000000ff0200720c */ /* 0x010fc40003f05270 */
[----:B------:R0:W5:Y:S11]  /*4240*/  LDL.LU R2, [R1+0x94] ;  /* 0x0000940001027983 */ /* 0x0001760000300800 */
[----:B------:R-:W-:-:S05]  /*4250*/  @P0 LEA R229, R229, UR14, 0x3 ;  /* 0x0000000ee5e50c11 */ /* 0x000fca000f8e18ff */
[----:B------:R-:W-:-:S05]  /*4260*/  @P0 VIADD R229, R229, 0x90 ;  /* 0x00000090e5e50836 */ /* 0x000fca0000000000 */
[----:B--2---:R-:W-:Y:S02]  /*4270*/  @P0 PRMT R229, R0, 0x654, R229 ;  /* 0x0000065400e50816 */ /* 0x004fe400000000e5 */
[----:B------:R0:W5:Y:S01]  /*4280*/  LDL.LU R0, [R1+0x90] ;  /* 0x0000900001007983 */ /* 0x0001620000300800 */
[----:B------:R-:W-:Y:S01]  /*4290*/  UISETP.GT.U32.AND UP0, UPT, UR13, 0x1, UPT ;  /* 0x000000010d00788c */ /* 0x000fe2000bf04070 */
[----:B------:R0:W-:Y:S05]  /*42a0*/  @P0 SYNCS.ARRIVE.TRANS64.RED.A1T0 RZ, [R229+URZ], RZ ;  /* 0x000000ffe5ff09a7 */ /* 0x0001ea000810043f */
[----:B------:R-:W-:-:S13]  /*42b0*/  PLOP3.LUT P0, PT, PT, PT, UP0, 0x80, 0x0 ;  /* 0x000000000000781c */ /* 0x000fda0003f0f008 */
[----:B0-----:R-:W-:Y:S05]  /*42c0*/  @P0 BRA `(.L_x_31) ;  /* 0x0000000000040947 */ /* 0x001fea0003800000 */
[----:B------:R-:W-:Y:S01]  /*42d0*/  BPT.TRAP 0x1 ;  /* 0x000000040000795c */ /* 0x000fe20000300000 */
.L_x_31:
[----:B------:R-:W-:Y:S01]  /*42e0*/  UIADD3 UR18, UR18, 0x1, URZ ;  /* 0x0000000112127890 */ /* 0x000fe2000fffe03f */
[C---:B------:R-:W-:Y:S01]  /*42f0*/  ISETP.GT.AND P0, PT, R228.reuse, 0x1, PT ;  /* 0x00000001e400780c */ /* 0x040fe20003f04270 */
[----:B------:R-:W-:Y:S01]  /*4300*/  UIADD3 UR19, UR19, 0x1, URZ ;  /* 0x0000000113137890 */ /* 0x000fe2000fffe03f */
[----:B------:R-:W-:Y:S01]  /*4310*/  VIADD R228, R228, 0xffffffff ;  /* 0xffffffffe4e47836 */ /* 0x000fe20000000000 */
[----:B------:R-:W-:Y:S02]  /*4320*/  UISETP.NE.AND UP0, UPT, UR18, 0x12, UPT ;  /* 0x000000121200788c */ /* 0x000fe4000bf05270 */
[----:B------:R-:W-:Y:S02]  /*4330*/  UISETP.NE.AND UP1, UPT, UR19, 0x12, UPT ;  /* 0x000000121300788c */ /* 0x000fe4000bf25270 */
[----:B------:R-:W-:Y:S02]  /*4340*/  USEL UR8, URZ, 0x1, UP0 ;  /* 0x000000013f087887 */ /* 0x000fe40008000000 */
[----:B------:R-:W-:-:S02]  /*4350*/  USEL UR18, UR18, URZ, UP0 ;  /* 0x0000003f12127287 */ /* 0x000fc40008000000 */
[----:B------:R-:W-:Y:S02]  /*4360*/  USEL UR19, UR19, URZ, UP1 ;  /* 0x0000003f13137287 */ /* 0x000fe40008800000 */
[----:B------:R-:W-:Y:S01]  /*4370*/  LOP3.LUT R227, R227, UR8, RZ, 0x3c, !PT ;  /* 0x00000008e3e37c12 */ /* 0x000fe2000f8e3cff */
[----:B------:R-:W-:Y:S01]  /*4380*/  UMOV UR8, 0x1 ;  /* 0x0000000100087882 */ /* 0x000fe20000000000 */
[----:B------:R-:W-:Y:S08]  /*4390*/  @P0 BRA `(.L_x_32) ;  /* 0xffffffec00700947 */ /* 0x000ff0000383ffff */
.L_x_24:
[----:B------:R-:W-:-:S04]  /*43a0*/  UISETP.NE.AND UP0, UPT, UR6, URZ, UPT ;  /* 0x0000003f0600728c */ /* 0x000fc8000bf05270 */
[----:B------:R-:W-:-:S06]  /*43b0*/  USEL UR6, URZ, 0x1, !UP0 ;  /* 0x000000013f067887 */ /* 0x000fcc000c000000 */
[----:B------:R-:W-:-:S13]  /*43c0*/  ISETP.NE.AND P0, PT, RZ, UR6, PT ;  /* 0x00000006ff007c0c */ /* 0x000fda000bf05270 */
[----:B------:R-:W-:Y:S05]  /*43d0*/  @!P0 BRA `(.L_x_33) ;  /* 0x0000000c00dc8947 */ /* 0x000fea0003800000 */
[----:B------:R-:W4:Y:S04]  /*43e0*/  LDL.LU R227, [R1+0x74] ;  /* 0x0000740001e37983 */ /* 0x000f280000300800 */
[----:B----4-:R0:W-:Y:S04]  /*43f0*/  STL [R1+0x90], R227 ;  /* 0x000090e301007387 */ /* 0x0101e80000100800 */
[----:B0-----:R-:W4:Y:S04]  /*4400*/  LDL.LU R227, [R1+0x70] ;  /* 0x0000700001e37983 */ /* 0x001f280000300800 */
        /* <DEDUP_REMOVED lines=55> */
[----:B0-----:R-:W4:Y:S01]  /*4780*/  LDL.LU R227, [R1] ;  /* 0x0000000001e37983 */ /* 0x001f220000300800 */
[----:B------:R-:W-:-:S02]  /*4790*/  WARPGROUP.DEPBAR.LE gsb0, 0x0 ;  /* 0x00008000000079c5 */ /* 0x000fc40000010000 */
[----:B------:R-:W-:Y:S01]  /*47a0*/  FADD R226, R88, R226 ;  /* 0x000000e258e27221 */ /* 0x000fe20000000000 */
        /* <DEDUP_REMOVED lines=95> */
[----:B-----5:R-:W-:Y:S01]  /*4da0*/  FADD R2, R56, R2 ;  /* 0x0000000238027221 */ /* 0x020fe20000000000 */
[----:B------:R-:W-:Y:S01]  /*4db0*/  FADD R0, R57, R0 ;  /* 0x0000000039007221 */ /* 0x000fe20000000000 */
[----:B----4-:R-:W-:-:S05]  /*4dc0*/  FADD R227, R58, R227 ;  /* 0x000000e33ae37221 */ /* 0x010fca0000000000 */
[----:B------:R0:W-:Y:S04]  /*4dd0*/  STL [R1], R227 ;  /* 0x000000e301007387 */ /* 0x0001e80000100800 */
[----:B0-----:R-:W4:Y:S02]  /*4de0*/  LDL.LU R227, [R1+0x100] ;  /* 0x0001000001e37983 */ /* 0x001f240000300800 */
[----:B----4-:R-:W-:-:S05]  /*4df0*/  FADD R227, R59, R227 ;  /* 0x000000e33be37221 */ /* 0x010fca0000000000 */
[----:B------:R0:W-:Y:S04]  /*4e00*/  STL [R1+0x4], R227 ;  /* 0x000004e301007387 */ /* 0x0001e80000100800 */
        /* <DEDUP_REMOVED lines=83> */
[----:B------:R0:W-:Y:S02]  /*5340*/  STL [R1+0x74], R227 ;  /* 0x000074e301007387 */ /* 0x0001e40000100800 */
.L_x_33:
[----:B------:R-:W-:Y:S02]  /*5350*/  WARPGROUP.DEPBAR.LE gsb0, 0x0 ;  /* 0x00008000000079c5 */ /* 0x000fe40000010000 */
[----:B------:R-:W4:Y:S02]  /*5360*/  LDC R24, c[0x0][0x28c] ;  /* 0x0000a300ff187b82 */ /* 0x000f240000000800 */
[----:B----4-:R-:W-:-:S13]  /*5370*/  ISETP.GE.AND P0, PT, R24, 0x1, PT ;  /* 0x000000011800780c */ /* 0x010fda0003f06270 */
[----:B------:R-:W-:Y:S05]  /*5380*/  @!P0 BRA `(.L_x_34) ;  /* 0x0000000000648947 */ /* 0x000fea0003800000 */
[----:B------:R-:W-:-:S06]  /*5390*/  UISETP.NE.AND UP0, UPT, UR23, 0x3, UPT ;  /* 0x000000031700788c */ /* 0x000fcc000bf05270 */
[----:B------:R-:W-:-:S13]  /*53a0*/  PLOP3.LUT P0, PT, PT, PT, UP0, 0x80, 0x0 ;  /* 0x000000000000781c */ /* 0x000fda0003f0f008 */
[----:B------:R-:W-:Y:S05]  /*53b0*/  @!P0 BRA `(.L_x_35) ;  /* 0x0000000000048947 */ /* 0x000fea0003800000 */
[----:B------:R-:W-:Y:S01]  /*53c0*/  BPT.TRAP 0x1 ;  /* 0x000000040000795c */ /* 0x000fe20000300000 */
.L_x_35:
[----:B0-----:R-:W4:Y:S01]  /*53d0*/  LDL R227, [R1+0x78] ;  /* 0x0000780001e37983 */ /* 0x001f220000100800 */
[----:B------:R-:W-:Y:S01]  /*53e0*/  BSSY B0, `(.L_x_36) ;  /* 0x000000f000007945 */ /* 0x000fe20003800000 */
[----:B----4-:R-:W-:-:S13]  /*53f0*/  ISETP.NE.AND P0, PT, R227, RZ, PT ;  /* 0x000000ffe300720c */ /* 0x010fda0003f05270 */
[----:B------:R-:W-:Y:S05]  /*5400*/  @!P0 BRA `(.L_x_37) ;  /* 0x0000000000308947 */ /* 0x000fea0003800000 */
[----:B------:R-:W4:Y:S01]  /*5410*/  LDL R227, [R1+0x7c] ;  /* 0x00007c0001e37983 */ /* 0x000f220000100800 */
[----:B------:R-:W-:-:S04]  /*5420*/  UISETP.LT.AND UP0, UPT, UR12, 0x1, UPT ;  /* 0x000000010c00788c */ /* 0x000fc8000bf01270 */
[----:B------:R-:W-:-:S04]  /*5430*/  USEL UR8, UR12, 0x1, UP0 ;  /* 0x000000010c087887 */ /* 0x000fc80008000000 */
[----:B------:R-:W-:-:S04]  /*5440*/  UIADD3 UR8, UR5, UR12, -UR8 ;  /* 0x0000000c05087290 */ /* 0x000fc8000fffe808 */
[----:B------:R-:W-:-:S04]  /*5450*/  UIMAD.WIDE.U32 UR6, UR8, 0x38e38e39, URZ ;  /* 0x38e38e39080678a5 */ /* 0x000fc8000f8e003f */
[----:B------:R-:W-:-:S04]  /*5460*/  USHF.R.U32.HI UR6, URZ, 0x2, UR7 ;  /* 0x000000023f067899 */ /* 0x000fc80008011607 */
[----:B------:R-:W-:-:S04]  /*5470*/  UIMAD UR8, UR6, -0x12, UR8 ;  /* 0xffffffee060878a4 */ /* 0x000fc8000f8e0208 */
[----:B------:R-:W-:-:S04]  /*5480*/  ULEA UR8, UR8, UR14, 0x3 ;  /* 0x0000000e08087291 */ /* 0x000fc8000f8e183f */
[----:B------:R-:W-:-:S06]  /*5490*/  UIADD3 UR8, UR8, 0x90, URZ ;  /* 0x0000009008087890 */ /* 0x000fcc000fffe03f */
[----:B------:R-:W-:-:S05]  /*54a0*/  IMAD.U32 R24, RZ, RZ, UR8 ;  /* 0x00000008ff187e24 */ /* 0x000fca000f8e00ff */
[----:B----4-:R-:W-:-:S04]  /*54b0*/  PRMT R24, R227, 0x654, R24 ;  /* 0x00000654e3187816 */ /* 0x010fc80000000018 */
[----:B------:R0:W-:Y:S03]  /*54c0*/  SYNCS.ARRIVE.TRANS64.RED.A1T0 RZ, [R24+URZ], RZ ;  /* 0x000000ff18ff79a7 */ /* 0x0001e6000810043f */
.L_x_37:
[----:B------:R-:W-:Y:S05]  /*54d0*/  BSYNC B0 ;  /* 0x0000000000007941 */ /* 0x000fea0003800000 */
.L_x_36:
[----:B------:R-:W-:-:S06]  /*54e0*/  UISETP.GT.U32.AND UP0, UPT, UR13, 0x1, UPT ;  /* 0x000000010d00788c */ /* 0x000fcc000bf04070 */
[----:B------:R-:W-:-:S13]  /*54f0*/  PLOP3.LUT P0, PT, PT, PT, UP0, 0x80, 0x0 ;  /* 0x000000000000781c */ /* 0x000fda0003f0f008 */
[----:B------:R-:W-:Y:S05]  /*5500*/  @P0 BRA `(.L_x_34) ;  /* 0x0000000000040947 */ /* 0x000fea0003800000 */
[----:B------:R-:W-:Y:S01]  /*5510*/  BPT.TRAP 0x1 ;  /* 0x000000040000795c */ /* 0x000fe20000300000 */
.L_x_34:
[----:B-----5:R4:W-:Y:S01]  /*5520*/  STL [R1+0x94], R2 ;  /* 0x0000940201007387 */ /* 0x0209e20000100800 */
[----:B------:R-:W1:Y:S01]  /*5530*/  LDC R29, c[0x0][0x288] ;  /* 0x0000a200ff1d7b82 */ /* 0x000e620000000800 */
[----:B------:R-:W-:Y:S02]  /*5540*/  UIADD3 UR9, UR12, UR5, URZ ;  /* 0x000000050c097290 */ /* 0x000fe4000fffe03f */
[----:B------:R-:W-:Y:S01]  /*5550*/  USHF.R.S32.HI UR10, URZ, 0x1f, UR22 ;  /* 0x0000001f3f0a7899 */ /* 0x000fe20008011416 */
[----:B------:R-:W-:Y:S01]  /*5560*/  ULDC.64 UR6, c[0x0][0x5d0] ;  /* 0x0001740000067ab9 */ /* 0x000fe20000000a00 */
[----:B------:R-:W-:Y:S01]  /*5570*/  ULDC UR11, c[0x0][0x284] ;  /* 0x0000a100000b7ab9 */ /* 0x000fe20000000800 */
[----:B----4-:R-:W4:Y:S04]  /*5580*/  LDL.LU R2, [R1+0x88] ;  /* 0x0000880001027983 */ /* 0x010f280000300800 */
[----:B------:R2:W-:Y:S04]  /*5590*/  STL [R1+0x90], R0 ;  /* 0x0000900001007387 */ /* 0x0005e80000100800 */
[----:B0-----:R-:W3:Y:S01]  /*55a0*/  LDL.LU R227, [R1+0x8c] ;  /* 0x00008c0001e37983 */ /* 0x001ee20000300800 */
[----:B--2---:R-:W0:Y:S02]  /*55b0*/  S2R R0, SR_TID.X ;  /* 0x0000000000007919 */ /* 0x004e240000002100 */
[----:B0-----:R-:W-:-:S02]  /*55c0*/  SHF.R.U32.HI R24, RZ, 0x2, R0 ;  /* 0x00000002ff187819 */ /* 0x001fc40000011600 */
[----:B------:R-:W-:Y:S02]  /*55d0*/  LOP3.LUT R26, R0, 0x60, RZ, 0xc0, !PT ;  /* 0x00000060001a7812 */ /* 0x000fe400078ec0ff */
[----:B------:R-:W-:Y:S02]  /*55e0*/  SHF.R.U32.HI R27, RZ, 0x7, R0 ;  /* 0x00000007ff1b7819 */ /* 0x000fe40000011600 */
[----:B------:R-:W-:Y:S02]  /*55f0*/  LOP3.LUT R25, R24, 0x7, RZ, 0xc0, !PT ;  /* 0x0000000718197812 */ /* 0x000fe400078ec0ff */
[----:B------:R-:W-:Y:S02]  /*5600*/  SHF.R.U32.HI R28, RZ, 0x1, R26 ;  /* 0x00000001ff1c7819 */ /* 0x000fe4000001161a */
[----:B------:R-:W-:Y:S02]  /*5610*/  LOP3.LUT R24, R27, 0x1, RZ, 0xc0, !PT ;  /* 0x000000011b187812 */ /* 0x000fe400078ec0ff */
[----:B------:R-:W-:Y:S01]  /*5620*/  IADD3 R27, RZ, -R28, -R25 ;  /* 0x8000001cff1b7210 */ /* 0x000fe20007ffe819 */
[----:B------:R-:W-:-:S02]  /*5630*/  IMAD.SHL.U32 R32, R0, 0x2, RZ ;  /* 0x0000000200207824 */ /* 0x000fc400078e00ff */
[C---:B------:R-:W-:Y:S02]  /*5640*/  IMAD.SHL.U32 R26, R24.reuse, 0x40, RZ ;  /* 0x00000040181a7824 */ /* 0x040fe400078e00ff */
[----:B------:R-:W-:Y:S01]  /*5650*/  IMAD R42, R24, -0x40, R27 ;  /* 0xffffffc0182a7824 */ /* 0x000fe200078e021b */
[----:B------:R-:W-:Y:S01]  /*5660*/  LOP3.LUT R24, R0, 0x3, RZ, 0xc0, !PT ;  /* 0x0000000300187812 */ /* 0x000fe200078ec0ff */
[----:B----4-:R-:W-:Y:S02]  /*5670*/  IMAD.SHL.U32 R41, R2, 0x80, RZ ;  /* 0x0000008002297824 */ /* 0x010fe400078e00ff */
[----:B------:R0:W5:Y:S04]  /*5680*/  LDL.LU R2, [R1+0x94] ;  /* 0x0000940001027983 */ /* 0x0001680000300800 */
[----:B------:R0:W5:Y:S01]  /*5690*/  LDL.LU R0, [R1+0x90] ;  /* 0x0000900001007983 */ /* 0x0001620000300800 */
[----:B------:R-:W-:Y:S01]  /*56a0*/  LOP3.LUT R43, R26, 0x40, R25, 0xe2, !PT ;  /* 0x000000401a2b7812 */ /* 0x000fe200078ee219 */
[----:B---3--:R-:W-:Y:S01]  /*56b0*/  IMAD.SHL.U32 R25, R227, 0x100, RZ ;  /* 0x00000100e3197824 */ /* 0x008fe200078e00ff */
[----:B------:R-:W-:Y:S01]  /*56c0*/  UISETP.GT.U32.AND UP0, UPT, UR9, 0x11, UPT ;  /* 0x000000110900788c */ /* 0x000fe2000bf04070 */
[C---:B-1----:R-:W-:Y:S01]  /*56d0*/  ISETP.GE.AND P0, PT, R41.reuse, R29, PT ;  /* 0x0000001d2900720c */ /* 0x042fe20003f06270 */
[----:B------:R-:W-:Y:S01]  /*56e0*/  UIMAD UR5, UR10, UR6, URZ ;  /* 0x000000060a0572a4 */ /* 0x000fe2000f8e023f */
[----:B------:R-:W-:Y:S01]  /*56f0*/  LOP3.LUT R32, R41, 0x6, R32, 0xf8, !PT ;  /* 0x0000000629207812 */ /* 0x000fe200078ef820 */
[----:B------:R-:W-:Y:S01]  /*5700*/  UISETP.LT.U32.AND UP0, UPT, UR12, 0x12, UP0 ;  /* 0x000000120c00788c */ /* 0x000fe20008701070 */
[----:B------:R-:W-:Y:S01]  /*5710*/  ISETP.GE.OR P0, PT, R25, UR11, P0 ;  /* 0x0000000b19007c0c */ /* 0x000fe20008706670 */
[----:B------:R-:W-:Y:S01]  /*5720*/  UISETP.GE.U32.AND UP1, UPT, UR12, 0x12, UPT ;  /* 0x000000120c00788c */ /* 0x000fe2000bf26070 */
[----:B------:R-:W-:Y:S01]  /*5730*/  IMAD.U32 R27, RZ, RZ, UR6 ;  /* 0x00000006ff1b7e24 */ /* 0x000fe2000f8e00ff */
[----:B------:R-:W-:Y:S01]  /*5740*/  UIMAD UR8, UR22, UR7, UR5 ;  /* 0x00000007160872a4 */ /* 0x000fe2000f8e0205 */
[----:B------:R-:W-:Y:S01]  /*5750*/  SHF.R.S32.HI R33, RZ, 0x1f, R32 ;  /* 0x0000001fff217819 */ /* 0x000fe20000011420 */
[----:B------:R-:W-:-:S02]  /*5760*/  UIMAD.WIDE.U32 UR6, UR9, 0x38e38e39, URZ ;  /* 0x38e38e39090678a5 */ /* 0x000fc4000f8e003f */
[----:B------:R-:W-:Y:S02]  /*5770*/  USEL UR5, URZ, 0x1, !UP0 ;  /* 0x000000013f057887 */ /* 0x000fe4000c000000 */
[----:B------:R-:W-:Y:S01]  /*5780*/  USHF.R.U32.HI UR6, URZ, 0x2, UR7 ;  /* 0x000000023f067899 */ /* 0x000fe20008011607 */
[----:B------:R-:W-:Y:S01]  /*5790*/  IMAD.WIDE.U32 R26, R27, UR22, R32 ;  /* 0x000000161b1a7c25 */ /* 0x000fe2000f8e0020 */
[----:B------:R-:W-:Y:S01]  /*57a0*/  ULOP3.LUT UR4, UR4, UR5, URZ, 0x3c, !UPT ;  /* 0x0000000504047292 */ /* 0x000fe2000f8e3c3f */
[----:B------:R-:W-:Y:S02]  /*57b0*/  IADD3 R42, -R25, UR11, R42 ;  /* 0x0000000b192a7c10 */ /* 0x000fe4000fffe12a */
[----:B------:R-:W-:Y:S01]  /*57c0*/  IMAD.WIDE R38, R227, 0x100, RZ ;  /* 0x00000100e3267825 */ /* 0x000fe200078e02ff */
[----:B------:R-:W-:Y:S02]  /*57d0*/  UIMAD UR5, UR6, -0x12, UR9 ;  /* 0xffffffee060578a4 */ /* 0x000fe4000f8e0209 */
[----:B------:R-:W-:Y:S01]  /*57e0*/  @UP1 ULOP3.LUT UR4, UR4, 0x1, UR6, 0x78, !UPT ;  /* 0x0000000104041892 */ /* 0x000fe2000f8e7806 */
[----:B------:R-:W-:-:S02]  /*57f0*/  IMAD R24, R24, -0x2, R29 ;  /* 0xfffffffe18187824 */ /* 0x000fc400078e021d */
[----:B------:R-:W-:Y:S01]  /*5800*/  VIADD R27, R27, UR8 ;  /* 0x000000081b1b7c36 */ /* 0x000fe20008000000 */
[----:B------:R-:W-:Y:S01]  /*5810*/  LOP3.LUT R43, R38, R43, R28, 0xfe, !PT ;  /* 0x0000002b262b7212 */ /* 0x000fe200078efe1c */
[----:B------:R-:W-:Y:S02]  /*5820*/  IMAD.IADD R41, R24, 0x1, -R41 ;  /* 0x0000000118297824 */ /* 0x000fe400078e0a29 */
[----:B------:R-:W-:Y:S01]  /*5830*/  IMAD.MOV.U32 R40, RZ, RZ, -0x1 ;  /* 0xffffffffff287424 */ /* 0x000fe200078e00ff */
[----:B0-----:R-:W-:Y:S06]  /*5840*/  @P0 BRA `(.L_x_38) ;  /* 0x0000008c00fc0947 */ /* 0x001fec0003800000 */
[----:B------:R-:W0:Y:S01]  /*5850*/  LDC.64 R28, c[0x0][0x5c8] ;  /* 0x00017200ff1c7b82 */ /* 0x000e220000000a00 */
[----:B------:R-:W-:Y:S01]  /*5860*/  ULDC.64 UR6, c[0x0][0x5c0] ;  /* 0x0001700000067ab9 */ /* 0x000fe20000000a00 */
[----:B------:R-:W-:Y:S01]  /*5870*/  BSSY B0, `(.L_x_38) ;  /* 0x00008fc000007945 */ /* 0x000fe20003800000 */
[-C--:B0-----:R-:W-:Y:S01]  /*5880*/  IMAD R24, R39, R28.reuse, RZ ;  /* 0x0000001c27187224 */ /* 0x081fe200078e02ff */
[----:B------:R-:W-:Y:S01]  /*5890*/  SHF.L.U64.HI R34, R28, 0x3, R29 ;  /* 0x000000031c227819 */ /* 0x000fe2000001021d */
[----:B------:R-:W-:-:S04]  /*58a0*/  IMAD.WIDE.U32 R26, R43, R28, R26 ;  /* 0x0000001c2b1a7225 */ /* 0x000fc800078e001a */
[----:B------:R-:W-:Y:S01]  /*58b0*/  IMAD R25, R43, R29, R24 ;  /* 0x0000001d2b197224 */ /* 0x000fe200078e0218 */
[----:B------:R-:W-:Y:S01]  /*58c0*/  IADD3 R24, P3, R26, UR6, RZ ;  /* 0x000000061a187c10 */ /* 0x000fe2000ff7e0ff */
[C---:B------:R-:W-:Y:S01]  /*58d0*/  IMAD.SHL.U32 R35, R28.reuse, 0x8, RZ ;  /* 0x000000081c237824 */ /* 0x040fe200078e00ff */
[----:B------:R-:W-:Y:S01]  /*58e0*/  LEA R30, P2, R28, R26, 0x7 ;  /* 0x0000001a1c1e7211 */ /* 0x000fe200078438ff */
[----:B------:R-:W-:-:S03]  /*58f0*/  IMAD.IADD R27, R27, 0x1, R25 ;  /* 0x000000011b1b7824 */ /* 0x000fc600078e0219 */
[----:B------:R-:W-:Y:S02]  /*5900*/  IADD3 R26, P1, P0, R26, UR6, R35 ;  /* 0x000000061a1a7c10 */ /* 0x000fe4000f83e023 */
[----:B------:R-:W-:Y:S02]  /*5910*/  IADD3.X R25, R27, UR7, RZ, P3, !PT ;  /* 0x000000071b197c10 */ /* 0x000fe40009ffe4ff */
[----:B------:R-:W-:Y:S02]  /*5920*/  FSETP.NEU.AND P3, PT, RZ, UR21, PT ;  /* 0x00000015ff007c0b */ /* 0x000fe4000bf6d000 */
[----:B------:R-:W-:Y:S02]  /*5930*/  LEA.HI.X R31, R28, R27, R29, 0x7, P2 ;  /* 0x0000001b1c1f7211 */ /* 0x000fe400010f3c1d */
[C---:B------:R-:W-:Y:S02]  /*5940*/  IADD3 R28, P2, R30.reuse, UR6, RZ ;  /* 0x000000061e1c7c10 */ /* 0x040fe4000ff5e0ff */
[----:B------:R-:W-:-:S02]  /*5950*/  IADD3 R30, P5, P6, R30, UR6, R35 ;  /* 0x000000061e1e7c10 */ /* 0x000fc4000febe023 */
[----:B------:R-:W-:Y:S02]  /*5960*/  IADD3.X R29, R31, UR7, RZ, P2, !PT ;  /* 0x000000071f1d7c10 */ /* 0x000fe400097fe4ff */
[--C-:B------:R-:W-:Y:S02]  /*5970*/  IADD3.X R27, R27, UR7, R34.reuse, P1, P0 ;  /* 0x000000071b1b7c10 */ /* 0x100fe40008fe0422 */
[----:B------:R-:W-:Y:S01]  /*5980*/  IADD3.X R31, R31, UR7, R34, P5, P6 ;  /* 0x000000071f1f7c10 */ /* 0x000fe2000afec422 */
[----:B------:R-:W-:Y:S06]  /*5990*/  @!P3 BRA `(.L_x_39) ;  /* 0x0000006c001cb947 */ /* 0x000fec0003800000 */
[----:B------:R-:W-:Y:S01]  /*59a0*/  ULDC.64 UR8, c[0x0][0x5b8] ;  /* 0x00016e0000087ab9 */ /* 0x000fe20000000a00 */
[----:B------:R-:W-:Y:S01]  /*59b0*/  ISETP.GE.AND P0, PT, R42, 0x1, PT ;  /* 0x000000012a00780c */ /* 0x000fe20003f06270 */
[----:B------:R-:W-:Y:S02]  /*59c0*/  UIMAD UR6, UR10, UR8, URZ ;  /* 0x000000080a0672a4 */ /* 0x000fe4000f8e023f */
[----:B------:R-:W-:Y:S01]  /*59d0*/  IMAD.U32 R35, RZ, RZ, UR8 ;  /* 0x00000008ff237e24 */ /* 0x000fe2000f8e00ff */
[----:B------:R-:W-:Y:S01]  /*59e0*/  BSSY B1, `(.L_x_40) ;  /* 0x0000010000017945 */ /* 0x000fe20003800000 */
[----:B------:R-:W-:Y:S01]  /*59f0*/  ISETP.LT.OR P3, PT, R41, 0x1, !P0 ;  /* 0x000000012900780c */ /* 0x000fe20004761670 */
[----:B------:R-:W-:Y:S02]  /*5a00*/  UIMAD UR6, UR22, UR9, UR6 ;  /* 0x00000009160672a4 */ /* 0x000fe4000f8e0206 */
[----:B------:R-:W-:Y:S01]  /*5a10*/  IMAD.WIDE.U32 R32, R35, UR22, R32 ;  /* 0x0000001623207c25 */ /* 0x000fe2000f8e0020 */
[----:B------:R-:W-:-:S03]  /*5a20*/  ULDC.64 UR8, c[0x0][0x5a8] ;  /* 0x00016a0000087ab9 */ /* 0x000fc60000000a00 */
[----:B------:R-:W-:Y:S02]  /*5a30*/  IMAD.MOV.U32 R36, RZ, RZ, R32 ;  /* 0x000000ffff247224 */ /* 0x000fe400078e0020 */
[----:B------:R-:W-:Y:S01]  /*5a40*/  VIADD R37, R33, UR6 ;  /* 0x0000000621257c36 */ /* 0x000fe20008000000 */
[----:B------:R-:W-:Y:S02]  /*5a50*/  ULDC.64 UR6, c[0x0][0x5b0] ;  /* 0x00016c0000067ab9 */ /* 0x000fe40000000a00 */
[----:B------:R-:W-:Y:S02]  /*5a60*/  IMAD R34, R39, UR6, RZ ;  /* 0x0000000627227c24 */ /* 0x000fe4000f8e02ff */
[----:B------:R-:W-:-:S04]  /*5a70*/  IMAD.WIDE.U32 R32, R43, UR6, R36 ;  /* 0x000000062b207c25 */ /* 0x000fc8000f8e0024 */
[--C-:B------:R-:W-:Y:S01]  /*5a80*/  IMAD R35, R43, UR7, R34.reuse ;  /* 0x000000072b237c24 */ /* 0x100fe2000f8e0222 */
[----:B------:R-:W-:Y:S02]  /*5a90*/  IADD3 R32, P1, R32, UR8, RZ ;  /* 0x0000000820207c10 */ /* 0x000fe4000ff3e0ff */
[----:B------:R-:W-:Y:S02]  /*5aa0*/  PRMT R34, RZ, 0x7610, R34 ;  /* 0x00007610ff227816 */ /* 0x000fe40000000022 */
[----:B------:R-:W-:Y:S01]  /*5ab0*/  IADD3.X R33, R33, UR9, R35, P1, !PT ;  /* 0x0000000921217c10 */ /* 0x000fe20008ffe423 */
[----:B------:R-:W-:Y:S08]  /*5ac0*/  @P3 BRA `(.L_x_41) ;  /* 0x0000000000043947 */ /* 0x000ff00003800000 */
[----:B------:R0:W5:Y:S02]  /*5ad0*/  LDG.E.U8 R34, desc[UR16][R32.64] ;  /* 0x0000001020227981 */ /* 0x000164000c1e1100 */
.L_x_41:
[----:B------:R-:W-:Y:S05]  /*5ae0*/  BSYNC B1 ;  /* 0x0000000000017941 */ /* 0x000fea0003800000 */
.L_x_40:
[----:B-----5:R-:W-:Y:S01]  /*5af0*/  LOP3.LUT R34, R34, 0xff, RZ, 0xc0, !PT ;  /* 0x000000ff22227812 */ /* 0x020fe200078ec0ff */
[----:B------:R-:W-:Y:S01]  /*5b00*/  BSSY B1, `(.L_x_42) ;  /* 0x000000b000017945 */ /* 0x000fe20003800000 */
[----:B------:R-:W-:Y:S02]  /*5b10*/  ISETP.LT.OR P2, PT, R41, 0x2, !P0 ;  /* 0x000000022900780c */ /* 0x000fe40004741670 */
[----:B------:R-:W-:-:S05]  /*5b20*/  F2FP.F16.E4M3.UNPACK_B R34, R34 ;  /* 0x00000022ff22723e */ /* 0x000fca00020006ff */
[----:B------:R-:W-:-:S05]  /*5b30*/  HADD2.F32 R34, -RZ, R34.H0_H0 ;  /* 0x20000022ff227230 */ /* 0x000fca0000004100 */
[----:B------:R-:W-:Y:S01]  /*5b40*/  FMUL R35, R34, UR21 ;  /* 0x0000001522237c20 */ /* 0x000fe20008400000 */
[----:B------:R-:W-:-:S03]  /*5b50*/  PRMT R34, RZ, 0x7610, R34 ;  /* 0x00007610ff227816 */ /* 0x000fc60000000022 */
[----:B------:R-:W-:-:S05]  /*5b60*/  FFMA R35, R226, UR20, R35 ;  /* 0x00000014e2237c23 */ /* 0x000fca0008000023 */
[----:B------:R-:W-:-:S05]  /*5b70*/  F2FP.SATFINITE.E4M3.F32.PACK_AB_MERGE_C R35, RZ, R35, RZ ;  /* 0x00000023ff23723e */ /* 0x000fca00048070ff */
[----:B------:R1:W-:Y:S01]  /*5b80*/  @!P3 STG.E.U8 desc[UR16][R24.64], R35 ;  /* 0x000000231800b986 */ /* 0x0003e2000c101110 */
[----:B------:R-:W-:Y:S05]  /*5b90*/  @P2 BRA `(.L_x_43) ;  /* 0x0000000000042947 */ /* 0x000fea0003800000 */
[----:B------:R2:W5:Y:S02]  /*5ba0*/  LDG.E.U8 R34, desc[UR16][R32.64+0x1] ;  /* 0x0000011020227981 */ /* 0x000564000c1e1100 */
.L_x_43:
[----:B------:R-:W-:Y:S05]  /*5bb0*/  BSYNC B1 ;  /* 0x0000000000017941 */ /* 0x000fea0003800000 */
.L_x_42:
[----:B-----5:R-:W-:Y:S01]  /*5bc0*/  LOP3.LUT R34, R34, 0xff, RZ, 0xc0, !PT ;  /* 0x000000ff22227812 */ /* 0x020fe200078ec0ff */
[----:B------:R-:W-:Y:S01]  /*5bd0*/  BSSY B1, `(.L_x_44) ;  /* 0x0000013000017945 */ /* 0x000fe20003800000 */
[----:B------:R-:W-:Y:S02]  /*5be0*/  IADD3 R45, P1, R43, 0x8, RZ ;  /* 0x000000082b2d7810 */ /* 0x000fe40007f3e0ff */
[----:B------:R-:W-:-:S03]  /*5bf0*/  F2FP.F16.E4M3.UNPACK_B R34, R34 ;  /* 0x00000022ff22723e */ /* 0x000fc600020006ff */
[----:B-1----:R-:W-:Y:S01]  /*5c00*/  IMAD.X R35, RZ, RZ, R39, P1 ;  /* 0x000000ffff237224 */ /* 0x002fe200008e0627 */
[----:B------:R-:W-:Y:S01]  /*5c10*/  ISETP.GE.AND P1, PT, R42, 0x9, PT ;  /* 0x000000092a00780c */ /* 0x000fe20003f26270 */
[----:B------:R-:W-:Y:S02]  /*5c20*/  HADD2.F32 R34, -RZ, R34.H0_H0 ;  /* 0x20000022ff227230 */ /* 0x000fe40000004100 */
[----:B------:R-:W-:Y:S01]  /*5c30*/  IMAD R46, R35, UR6, RZ ;  /* 0x00000006232e7c24 */ /* 0x000fe2000f8e02ff */
[----:B------:R-:W-:Y:S02]  /*5c40*/  ISETP.LT.OR P5, PT, R41, 0x1, !P1 ;  /* 0x000000012900780c */ /* 0x000fe40004fa1670 */
[----:B------:R-:W-:Y:S01]  /*5c50*/  FMUL R44, R34, UR21 ;  /* 0x00000015222c7c20 */ /* 0x000fe20008400000 */
[----:B------:R-:W-:-:S04]  /*5c60*/  IMAD.WIDE.U32 R34, R45, UR6, R36 ;  /* 0x000000062d227c25 */ /* 0x000fc8000f8e0024 */
[----:B------:R-:W-:Y:S01]  /*5c70*/  FFMA R44, R225, UR20, R44 ;  /* 0x00000014e12c7c23 */ /* 0x000fe2000800002c */
[----:B------:R-:W-:Y:S01]  /*5c80*/  IMAD R45, R45, UR7, R46 ;  /* 0x000000072d2d7c24 */ /* 0x000fe2000f8e022e */
[----:B------:R-:W-:-:S03]  /*5c90*/  IADD3 R34, P3, R34, UR8, RZ ;  /* 0x0000000822227c10 */ /* 0x000fc6000ff7e0ff */
[----:B------:R-:W-:Y:S02]  /*5ca0*/  F2FP.SATFINITE.E4M3.F32.PACK_AB_MERGE_C R47, RZ, R44, RZ ;  /* 0x0000002cff2f723e */ /* 0x000fe400048070ff */
[----:B------:R-:W-:Y:S02]  /*5cb0*/  IADD3.X R35, R35, UR9, R45, P3, !PT ;  /* 0x0000000923237c10 */ /* 0x000fe40009ffe42d */
[----:B------:R-:W-:Y:S01]  /*5cc0*/  PRMT R44, RZ, 0x7610, R44 ;  /* 0x00007610ff2c7816 */ /* 0x000fe2000000002c */
[----:B------:R1:W-:Y:S01]  /*5cd0*/  @!P2 STG.E.U8 desc[UR16][R24.64+0x1], R47 ;  /* 0x0000012f1800a986 */ /* 0x0003e2000c101110 */
[----:B------:R-:W-:Y:S05]  /*5ce0*/  @P5 BRA `(.L_x_45) ;  /* 0x0000000000045947 */ /* 0x000fea0003800000 */
[----:B------:R3:W5:Y:S02]  /*5cf0*/  LDG.E.U8 R44, desc[UR16][R34.64] ;  /* 0x00000010222c7981 */ /* 0x000764000c1e1100 */
.L_x_45:
[----:B------:R-:W-:Y:S05]  /*5d00*/  BSYNC B1 ;  /* 0x0000000000017941 */ /* 0x000fea0003800000 */
.L_x_44:
        /* <DEDUP_REMOVED lines=12> */
.L_x_47:
[----:B------:R-:W-:Y:S05]  /*5dd0*/  BSYNC B1 ;  /* 0x0000000000017941 */ /* 0x000fea0003800000 */
.L_x_46:
[----:B-----5:R-:W-:Y:S01]  /*5de0*/  LOP3.LUT R44, R44, 0xff, RZ, 0xc0, !PT ;  /* 0x000000ff2c2c7812 */ /* 0x020fe200078ec0ff */
[----:B------:R-:W-:Y:S01]  /*5df0*/  BSSY B1, `(.L_x_48) ;  /* 0x000000b000017945 */ /* 0x000fe20003800000 */
[----:B------:R-:W-:Y:S02]  /*5e00*/  ISETP.LT.OR P3, PT, R41, 0x9, !P0 ;  /* 0x000000092900780c */ /* 0x000fe40004761670 */
[----:B------:R-:W-:-:S05]  /*5e10*/  F2FP.F16.E4M3.UNPACK_B R44, R44 ;  /* 0x0000002cff2c723e */ /* 0x000fca00020006ff */
[----:B------:R-:W-:-:S05]  /*5e20*/  HADD2.F32 R44, -RZ, R44.H0_H0 ;  /* 0x2000002cff2c7230 */ /* 0x000fca0000004100 */
[----:B------:R-:W-:-:S04]  /*5e30*/  FMUL R44, R44, UR21 ;  /* 0x000000152c2c7c20 */ /* 0x000fc80008400000 */
[----:B------:R-:W-:-:S05]  /*5e40*/  FFMA R44, R223, UR20, R44 ;  /* 0x00000014df2c7c23 */ /* 0x000fca000800002c */
[----:B----4-:R-:W-:Y:S02]  /*5e50*/  F2FP.SATFINITE.E4M3.F32.PACK_AB_MERGE_C R45, RZ, R44, RZ ;  /* 0x0000002cff2d723e */ /* 0x010fe400048070ff */
[----:B------:R-:W-:-:S03]  /*5e60*/  PRMT R44, RZ, 0x7610, R44 ;  /* 0x00007610ff2c7816 */ /* 0x000fc6000000002c */
[----:B------:R4:W-:Y:S01]  /*5e70*/  @!P2 STG.E.U8 desc[UR16][R26.64+0x1], R45 ;  /* 0x0000012d1a00a986 */ /* 0x0009e2000c101110 */
[----:B------:R-:W-:Y:S05]  /*5e80*/  @P3 BRA `(.L_x_49) ;  /* 0x0000000000043947 */ /* 0x000fea0003800000 */
[----:B------:R0:W5:Y:S02]  /*5e90*/  LDG.E.U8 R44, desc[UR16][R32.64+0x8] ;  /* 0x00000810202c7981 */ /* 0x000164000c1e1100 */
.L_x_49:
[----:B------:R-:W-:Y:S05]  /*5ea0*/  BSYNC B1 ;  /* 0x0000000000017941 */ /* 0x000fea0003800000 */
.L_x_48:
[----:B-----5:R-:W-:Y:S01]  /*5eb0*/  LOP3.LUT R44, R44, 0xff, RZ, 0xc0, !PT ;  /* 0x000000ff2c2c7812 */ /* 0x020fe200078ec0ff */
[----:B------:R-:W-:Y:S01]  /*5ec0*/  BSSY B1, `(.L_x_50) ;  /* 0x000000b000017945 */ /* 0x000fe20003800000 */
[----:B------:R-:W-:Y:S02]  /*5ed0*/  ISETP.LT.OR P2, PT, R41, 0xa, !P0 ;  /* 0x0000000a2900780c */ /* 0x000fe40004741670 */
[----:B------:R-:W-:-:S05]  /*5ee0*/  F2FP.F16.E4M3.UNPACK_B R44, R44 ;  /* 0x0000002cff2c723e */ /* 0x000fca00020006ff */
[----:B------:R-:W-:-:S05]  /*5ef0*/  HADD2.F32 R44, -RZ, R44.H0_H0 ;  /* 0x2000002cff2c7230 */ /* 0x000fca0000004100 */
[----:B----4-:R-:W-:Y:S01]  /*5f00*/  FMUL R45, R44, UR21 ;  /* 0x000000152c2d7c20 */ /* 0x010fe20008400000 */
[----:B------:R-:W-:-:S03]  /*5f10*/  PRMT R44, RZ, 0x7610, R44 ;  /* 0x00007610ff2c7816 */ /* 0x000fc6000000002c */
[----:B------:R-:W-:-:S05]  /*5f20*/  FFMA R45, R222, UR20, R45 ;  /* 0x00000014de2d7c23 */ /* 0x000fca000800002d */
[----:B------:R-:W-:-:S05]  /*5f30*/  F2FP.SATFINITE.E4M3.F32.PACK_AB_MERGE_C R45, RZ, R45, RZ ;  /* 0x0000002dff2d723e */ /* 0x000fca00048070ff */
[----:B------:R4:W-:Y:S01]  /*5f40*/  @!P3 STG.E.U8 desc[UR16][R24.64+0x8], R45 ;  /* 0x0000082d1800b986 */ /* 0x0009e2000c101110 */
[----:B------:R-:W-:Y:S05]  /*5f50*/  @P2 BRA `(.L_x_51) ;  /* 0x0000000000042947 */ /* 0x000fea0003800000 */
[----:B------:R0:W5:Y:S02]  /*5f60*/  LDG.E.U8 R44, desc[UR16][R32.64+0x9] ;  /* 0x00000910202c7981 */ /* 0x000164000c1e1100 */
.L_x_51:
[----:B------:R-:W-:Y:S05]  /*5f70*/  BSYNC B1 ;  /* 0x0000000000017941 */ /* 0x000fea0003800000 */
.L_x_50:
        /* <DEDUP_REMOVED lines=12> */
.L_x_53:
[----:B------:R-:W-:Y:S05]  /*6040*/  BSYNC B1 ;  /* 0x0000000000017941 */ /* 0x000fea0003800000 */
.L_x_52:
        /* <DEDUP_REMOVED lines=12> */
.L_x_55:
[----:B------:R-:W-:Y:S05]  /*6110*/  BSYNC B1 ;  /* 0x0000000000017941 */ /* 0x000fea0003800000 */
.L_x_54:
        /* <DEDUP_REMOVED lines=12> */
.L_x_57:
[----:B------:R-:W-:Y:S05]  /*61e0*/  BSYNC B1 ;  /* 0x0000000000017941 */ /* 0x000fea0003800000 */
.L_x_56:
        /* <DEDUP_REMOVED lines=12> */
.L_x_59:
[----:B------:R-:W-:Y:S05]  /*62b0*/  BSYNC B1 ;  /* 0x0000000000017941 */ /* 0x000fea0003800000 */
.L_x_58:
        /* <DEDUP_REMOVED lines=12> */
.L_x_61:
[----:B------:R-:W-:Y:S05]  /*6380*/  BSYNC B1 ;  /* 0x0000000000017941 */ /* 0x000fea0003800000 */
.L_x_60:
        /* <DEDUP_REMOVED lines=12> */
.L_x_63:
[----:B------:R-:W-:Y:S05]  /*6450*/  BSYNC B1 ;  /* 0x0000000000017941 */ /* 0x000fea0003800000 */
.L_x_62:
        /* <DEDUP_REMOVED lines=12> */
.L_x_65:
[----:B------:R-:W-:Y:S05]  /*6520*/  BSYNC B1 ;  /* 0x0000000000017941 */ /* 0x000fea0003800000 */
.L_x_64:
        /* <DEDUP_REMOVED lines=12> */
.L_x_67:
[----:B------:R-:W-:Y:S05]  /*65f0*/  BSYNC B1 ;  /* 0x0000000000017941 */ /* 0x000fea0003800000 */
.L_x_66:
        /* <DEDUP_REMOVED lines=12> */
.L_x_69:
[----:B------:R-:W-:Y:S05]  /*66c0*/  BSYNC B1 ;  /* 0x0000000000017941 */ /* 0x000fea0003800000 */
.L_x_68:
        /* <DEDUP_REMOVED lines=12> */
.L_x_71:
[----:B------:R-:W-:Y:S05]  /*6790*/  BSYNC B1 ;  /* 0x0000000000017941 */ /* 0x000fea0003800000 */
.L_x_70:
        /* <DEDUP_REMOVED lines=12> */
.L_x_73:
[----:B------:R-:W-:Y:S05]  /*6860*/  BSYNC B1 ;  /* 0x0000000000017941 */ /* 0x000fea0003800000 */
.L_x_72:
        /* <DEDUP_REMOVED lines=12> */
.L_x_75:
[----:B------:R-:W-:Y:S05]  /*6930*/  BSYNC B1 ;  /* 0x0000000000017941 */ /* 0x000fea0003800000 */
.L_x_74:
        /* <DEDUP_REMOVED lines=12> */
.L_x_77:
[----:B------:R-:W-:Y:S05]  /*6a00*/  BSYNC B1 ;  /* 0x0000000000017941 */ /* 0x000fea0003800000 */
.L_x_76:
        /* <DEDUP_REMOVED lines=12> */
.L_x_79:
[----:B------:R-:W-:Y:S05]  /*6ad0*/  BSYNC B1 ;  /* 0x0000000000017941 */ /* 0x000fea0003800000 */
.L_x_78:
        /* <DEDUP_REMOVED lines=12> */
.L_x_81:
[----:B------:R-:W-:Y:S05]  /*6ba0*/  BSYNC B1 ;  /* 0x0000000000017941 */ /* 0x000fea0003800000 */
.L_x_80:
        /* <DEDUP_REMOVED lines=12> */
.L_x_83:
[----:B------:R-:W-:Y:S05]  /*6c70*/  BSYNC B1 ;  /* 0x0000000000017941 */ /* 0x000fea0003800000 */
.L_x_82:
        /* <DEDUP_REMOVED lines=12> */
.L_x_85:
[----:B------:R-:W-:Y:S05]  /*6d40*/  BSYNC B1 ;  /* 0x0000000000017941 */ /* 0x000fea0003800000 */
.L_x_84:
        /* <DEDUP_REMOVED lines=12> */
.L_x_87:
[----:B------:R-:W-:Y:S05]  /*6e10*/  BSYNC B1 ;  /* 0x0000000000017941 */ /* 0x000fea0003800000 */
.L_x_86:
        /* <DEDUP_REMOVED lines=12> */
.L_x_89:
[----:B------:R-:W-:Y:S05]  /*6ee0*/  BSYNC B1 ;  /* 0x0000000000017941 */ /* 0x000fea0003800000 */
.L_x_88:
        /* <DEDUP_REMOVED lines=12> */
.L_x_91:
[----:B------:R-:W-:Y:S05]  /*6fb0*/  BSYNC B1 ;  /* 0x0000000000017941 */ /* 0x000fea0003800000 */
.L_x_90:
        /* <DEDUP_REMOVED lines=12> */
.L_x_93:
[----:B------:R-:W-:Y:S05]  /*7080*/  BSYNC B1 ;  /* 0x0000000000017941 */ /* 0x000fea0003800000 */
.L_x_92:
        /* <DEDUP_REMOVED lines=12> */
.L_x_95:
[----:B------:R-:W-:Y:S05]  /*7150*/  BSYNC B1 ;  /* 0x0000000000017941 */ /* 0x000fea0003800000 */
.L_x_94:
        /* <DEDUP_REMOVED lines=12> */
.L_x_97:
[----:B------:R-:W-:Y:S05]  /*7220*/  BSYNC B1 ;  /* 0x0000000000017941 */ /* 0x000fea0003800000 */
.L_x_96:
        /* <DEDUP_REMOVED lines=12> */
.L_x_99:
[----:B------:R-:W-:Y:S05]  /*72f0*/  BSYNC B1 ;  /* 0x0000000000017941 */ /* 0x000fea0003800000 */
.L_x_98:
        /* <DEDUP_REMOVED lines=12> */
.L_x_101:
[----:B------:R-:W-:Y:S05]  /*73c0*/  BSYNC B1 ;  /* 0x0000000000017941 */ /* 0x000fea0003800000 */
.L_x_100:
        /* <DEDUP_REMOVED lines=12> */
.L_x_103:
[----:B------:R-:W-:Y:S05]  /*7490*/  BSYNC B1 ;  /* 0x0000000000017941 */ /* 0x000fea0003800000 */
.L_x_102:
        /* <DEDUP_REMOVED lines=12> */
.L_x_105:
[----:B------:R-:W-:Y:S05]  /*7560*/  BSYNC B1 ;  /* 0x0000000000017941 */ /* 0x000fea0003800000 */
.L_x_104:
        /* <DEDUP_REMOVED lines=12> */
.L_x_107:
[----:B------:R-:W-:Y:S05]  /*7630*/  BSYNC B1 ;  /* 0x0000000000017941 */ /* 0x000fea0003800000 */
.L_x_106:
        /* <DEDUP_REMOVED lines=12> */
.L_x_109:
[----:B------:R-:W-:Y:S05]  /*7700*/  BSYNC B1 ;  /* 0x0000000000017941 */ /* 0x000fea0003800000 */
.L_x_108:
        /* <DEDUP_REMOVED lines=12> */
.L_x_111:
[----:B------:R-:W-:Y:S05]  /*77d0*/  BSYNC B1 ;  /* 0x0000000000017941 */ /* 0x000fea0003800000 */
.L_x_110:
        /* <DEDUP_REMOVED lines=12> */
.L_x_113:
[----:B------:R-:W-:Y:S05]  /*78a0*/  BSYNC B1 ;  /* 0x0000000000017941 */ /* 0x000fea0003800000 */
.L_x_112:
        /* <DEDUP_REMOVED lines=12> */
.L_x_115:
[----:B------:R-:W-:Y:S05]  /*7970*/  BSYNC B1 ;  /* 0x0000000000017941 */ /* 0x000fea0003800000 */
.L_x_114:
        /* <DEDUP_REMOVED lines=12> */
.L_x_117:
[----:B------:R-:W-:Y:S05]  /*7a40*/  BSYNC B1 ;  /* 0x0000000000017941 */ /* 0x000fea0003800000 */
.L_x_116:
        /* <DEDUP_REMOVED lines=12> */
.L_x_119:
[----:B------:R-:W-:Y:S05]  /*7b10*/  BSYNC B1 ;  /* 0x0000000000017941 */ /* 0x000fea0003800000 */
.L_x_118:
        /* <DEDUP_REMOVED lines=12> */
.L_x_121:
[----:B------:R-:W-:Y:S05]  /*7be0*/  BSYNC B1 ;  /* 0x0000000000017941 */ /* 0x000fea0003800000 */
.L_x_120:
        /* <DEDUP_REMOVED lines=12> */
.L_x_123:
[----:B------:R-:W-:Y:S05]  /*7cb0*/  BSYNC B1 ;  /* 0x0000000000017941 */ /* 0x000fea0003800000 */
.L_x_122:
        /* <DEDUP_REMOVED lines=12> */
.L_x_125:
[----:B------:R-:W-:Y:S05]  /*7d80*/  BSYNC B1 ;  /* 0x0000000000017941 */ /* 0x000fea0003800000 */
.L_x_124:
        /* <DEDUP_REMOVED lines=12> */
.L_x_127:
[----:B------:R-:W-:Y:S05]  /*7e50*/  BSYNC B1 ;  /* 0x0000000000017941 */ /* 0x000fea0003800000 */
.L_x_126:
        /* <DEDUP_REMOVED lines=12> */
.L_x_129:
[----:B------:R-:W-:Y:S05]  /*7f20*/  BSYNC B1 ;  /* 0x0000000000017941 */ /* 0x000fea0003800000 */
.L_x_128:
        /* <DEDUP_REMOVED lines=12> */
.L_x_131:
[----:B------:R-:W-:Y:S05]  /*7ff0*/  BSYNC B1 ;  /* 0x0000000000017941 */ /* 0x000fea0003800000 */
.L_x_130:
        /* <DEDUP_REMOVED lines=12> */
.L_x_133:
[----:B------:R-:W-:Y:S05]  /*80c0*/  BSYNC B1 ;  /* 0x0000000000017941 */ /* 0x000fea0003800000 */
.L_x_132:
        /* <DEDUP_REMOVED lines=12> */
.L_x_135:
[----:B------:R-:W-:Y:S05]  /*8190*/  BSYNC B1 ;  /* 0x0000000000017941 */ /* 0x000fea0003800000 */
.L_x_134:
        /* <DEDUP_REMOVED lines=12> */
.L_x_137:
[----:B------:R-:W-:Y:S05]  /*8260*/  BSYNC B1 ;  /* 0x0000000000017941 */ /* 0x000fea0003800000 */
.L_x_136:
        /* <DEDUP_REMOVED lines=12> */
.L_x_139:
[----:B------:R-:W-:Y:S05]  /*8330*/  BSYNC B1 ;  /* 0x0000000000017941 */ /* 0x000fea0003800000 */
.L_x_138:
        /* <DEDUP_REMOVED lines=12> */
.L_x_141:
[----:B------:R-:W-:Y:S05]  /*8400*/  BSYNC B1 ;  /* 0x0000000000017941 */ /* 0x000fea0003800000 */
.L_x_140:
        /* <DEDUP_REMOVED lines=12> */
.L_x_143:
[----:B------:R-:W-:Y:S05]  /*84d0*/  BSYNC B1 ;  /* 0x0000000000017941 */ /* 0x000fea0003800000 */
.L_x_142:
        /* <DEDUP_REMOVED lines=12> */
.L_x_145:
[----:B------:R-:W-:Y:S05]  /*85a0*/  BSYNC B1 ;  /* 0x0000000000017941 */ /* 0x000fea0003800000 */
.L_x_144:
        /* <DEDUP_REMOVED lines=12> */
.L_x_147:
[----:B------:R-:W-:Y:S05]  /*8670*/  BSYNC B1 ;  /* 0x0000000000017941 */ /* 0x000fea0003800000 */
.L_x_146:
        /* <DEDUP_REMOVED lines=12> */
.L_x_149:
[----:B------:R-:W-:Y:S05]  /*8740*/  BSYNC B1 ;  /* 0x0000000000017941 */ /* 0x000fea0003800000 */
.L_x_148:
        /* <DEDUP_REMOVED lines=12> */
.L_x_151:
[----:B------:R-:W-:Y:S05]  /*8810*/  BSYNC B1 ;  /* 0x0000000000017941 */ /* 0x000fea0003800000 */
.L_x_150:
        /* <DEDUP_REMOVED lines=12> */
.L_x_153:
[----:B------:R-:W-:Y:S05]  /*88e0*/  BSYNC B1 ;  /* 0x0000000000017941 */ /* 0x000fea0003800000 */
.L_x_152:
        /* <DEDUP_REMOVED lines=12> */
.L_x_155:
[----:B------:R-:W-:Y:S05]  /*89b0*/  BSYNC B1 ;  /* 0x0000000000017941 */ /* 0x000fea0003800000 */
.L_x_154:
        /* <DEDUP_REMOVED lines=12> */
.L_x_157:
[----:B------:R-:W-:Y:S05]  /*8a80*/  BSYNC B1 ;  /* 0x0000000000017941 */ /* 0x000fea0003800000 */
.L_x_156:
        /* <DEDUP_REMOVED lines=12> */
.L_x_159:
[----:B------:R-:W-:Y:S05]  /*8b50*/  BSYNC B1 ;  /* 0x0000000000017941 */ /* 0x000fea0003800000 */
.L_x_158:
        /* <DEDUP_REMOVED lines=12> */
.L_x_161:
[----:B------:R-:W-:Y:S05]  /*8c20*/  BSYNC B1 ;  /* 0x0000000000017941 */ /* 0x000fea0003800000 */
.L_x_160:
        /* <DEDUP_REMOVED lines=12> */
.L_x_163:
[----:B------:R-:W-:Y:S05]  /*8cf0*/  BSYNC B1 ;  /* 0x0000000000017941 */ /* 0x000fea0003800000 */
.L_x_162:
[----:B-----5:R-:W-:Y:S01]  /*8d00*/  LOP3.LUT R44, R44, 0xff, RZ, 0xc0, !PT ;  /* 0x000000ff2c2c7812 */ /* 0x020fe200078ec0ff */
[----:B------:R-:W-:Y:S01]  /*8d10*/  BSSY B1, `(.L_x_164) ;  /* 0x000000b000017945 */ /* 0x000fe20003800000 */
[----:B------:R-:W-:Y:S02]  /*8d20*/  ISETP.LT.OR P2, PT, R41, 0x79, !P1 ;  /* 0x000000792900780c */ /* 0x000fe40004f41670 */
[----:B------:R-:W-:Y:S02]  /*8d30*/  F2FP.F16.E4M3.UNPACK_B R44, R44 ;  /* 0x0000002cff2c723e */ /* 0x000fe400020006ff */
[----:B0-2---:R-:W-:-:S03]  /*8d40*/  PRMT R32, RZ, 0x7610, R32 ;  /* 0x00007610ff207816 */ /* 0x005fc60000000020 */
[----:B------:R-:W-:-:S05]  /*8d50*/  HADD2.F32 R44, -RZ, R44.H0_H0 ;  /* 0x2000002cff2c7230 */ /* 0x000fca0000004100 */
[----:B------:R-:W-:-:S04]  /*8d60*/  FMUL R44, R44, UR21 ;  /* 0x000000152c2c7c20 */ /* 0x000fc80008400000 */
[----:B------:R-:W-:-:S05]  /*8d70*/  FFMA R44, R165, UR20, R44 ;  /* 0x00000014a52c7c23 */ /* 0x000fca000800002c */
[----:B------:R-:W-:-:S05]  /*8d80*/  F2FP.SATFINITE.E4M3.F32.PACK_AB_MERGE_C R33, RZ, R44, RZ ;  /* 0x0000002cff21723e */ /* 0x000fca00048070ff */
[----:B------:R0:W-:Y:S01]  /*8d90*/  @!P0 STG.E.U8 desc[UR16][R24.64+0x79], R33 ;  /* 0x0000792118008986 */ /* 0x0001e2000c101110 */
[----:B------:R-:W-:Y:S05]  /*8da0*/  @P2 BRA `(.L_x_165) ;  /* 0x0000000000042947 */ /* 0x000fea0003800000 */
[----:B------:R2:W5:Y:S02]  /*8db0*/  LDG.E.U8 R32, desc[UR16][R34.64+0x78] ;  /* 0x0000781022207981 */ /* 0x000564000c1e1100 */
.L_x_165:
[----:B------:R-:W-:Y:S05]  /*8dc0*/  BSYNC B1 ;  /* 0x0000000000017941 */ /* 0x000fea0003800000 */
.L_x_164:
[----:B-----5:R-:W-:Y:S01]  /*8dd0*/  LOP3.LUT R32, R32, 0xff, RZ, 0xc0, !PT ;  /* 0x000000ff20207812 */ /* 0x020fe200078ec0ff */
[----:B------:R-:W-:Y:S01]  /*8de0*/  BSSY B1, `(.L_x_166) ;  /* 0x000000b000017945 */ /* 0x000fe20003800000 */
[----:B------:R-:W-:Y:S02]  /*8df0*/  ISETP.LT.OR P1, PT, R41, 0x7a, !P1 ;  /* 0x0000007a2900780c */ /* 0x000fe40004f21670 */
[----:B------:R-:W-:Y:S02]  /*8e00*/  F2FP.F16.E4M3.UNPACK_B R32, R32 ;  /* 0x00000020ff20723e */ /* 0x000fe400020006ff */
[----:B01--4-:R-:W-:-:S03]  /*8e10*/  PRMT R24, RZ, 0x7610, R24 ;  /* 0x00007610ff187816 */ /* 0x013fc60000000018 */
[----:B------:R-:W-:-:S05]  /*8e20*/  HADD2.F32 R32, -RZ, R32.H0_H0 ;  /* 0x20000020ff207230 */ /* 0x000fca0000004100 */
[----:B------:R-:W-:-:S04]  /*8e30*/  FMUL R25, R32, UR21 ;  /* 0x0000001520197c20 */ /* 0x000fc80008400000 */
[----:B------:R-:W-:-:S05]  /*8e40*/  FFMA R25, R164, UR20, R25 ;  /* 0x00000014a4197c23 */ /* 0x000fca0008000019 */
[----:B------:R-:W-:-:S05]  /*8e50*/  F2FP.SATFINITE.E4M3.F32.PACK_AB_MERGE_C R25, RZ, R25, RZ ;  /* 0x00000019ff19723e */ /* 0x000fca00048070ff */
[----:B------:R0:W-:Y:S01]  /*8e60*/  @!P2 STG.E.U8 desc[UR16][R26.64+0x78], R25 ;  /* 0x000078191a00a986 */ /* 0x0001e2000c101110 */
[----:B------:R-:W-:Y:S05]  /*8e70*/  @P1 BRA `(.L_x_167) ;  /* 0x0000000000041947 */ /* 0x000fea0003800000 */
[----:B------:R1:W5:Y:S02]  /*8e80*/  LDG.E.U8 R24, desc[UR16][R34.64+0x79] ;  /* 0x0000791022187981 */ /* 0x000364000c1e1100 */
.L_x_167:
[----:B------:R-:W-:Y:S05]  /*8e90*/  BSYNC B1 ;  /* 0x0000000000017941 */ /* 0x000fea0003800000 */
.L_x_166:
[----:B-----5:R-:W-:Y:S01]  /*8ea0*/  LOP3.LUT R24, R24, 0xff, RZ, 0xc0, !PT ;  /* 0x000000ff18187812 */ /* 0x020fe200078ec0ff */
[----:B------:R-:W-:Y:S01]  /*8eb0*/  BSSY B1, `(.L_x_168) ;  /* 0x0000013000017945 */ /* 0x000fe20003800000 */
[----:B------:R-:W-:Y:S02]  /*8ec0*/  IADD3 R33, P0, R43, 0x80, RZ ;  /* 0x000000802b217810 */ /* 0x000fe40007f1e0ff */
[----:B------:R-:W-:-:S03]  /*8ed0*/  F2FP.F16.E4M3.UNPACK_B R24, R24 ;  /* 0x00000018ff18723e */ /* 0x000fc600020006ff */
[----:B0-----:R-:W-:Y:S01]  /*8ee0*/  IMAD.X R25, RZ, RZ, R39, P0 ;  /* 0x000000ffff197224 */ /* 0x001fe200000e0627 */
[----:B------:R-:W-:Y:S01]  /*8ef0*/  ISETP.GE.AND P0, PT, R42, 0x81, PT ;  /* 0x000000812a00780c */ /* 0x000fe20003f06270 */
[----:B------:R-:W-:Y:S02]  /*8f00*/  HADD2.F32 R24, -RZ, R24.H0_H0 ;  /* 0x20000018ff187230 */ /* 0x000fe40000004100 */
[----:B-123--:R-:W-:Y:S01]  /*8f10*/  IMAD R34, R25, UR6, RZ ;  /* 0x0000000619227c24 */ /* 0x00efe2000f8e02ff */
        /* <DEDUP_REMOVED lines=12> */
.L_x_169:
[----:B------:R-:W-:Y:S05]  /*8fe0*/  BSYNC B1 ;  /* 0x0000000000017941 */ /* 0x000fea0003800000 */
.L_x_168:
[----:B-----5:R-:W-:Y:S01]  /*8ff0*/  LOP3.LUT R32, R32, 0xff, RZ, 0xc0, !PT ;  /* 0x000000ff20207812 */ /* 0x020fe200078ec0ff */
[----:B------:R-:W-:Y:S01]  /*9000*/  BSSY B1, `(.L_x_170) ;  /* 0x000000b000017945 */ /* 0x000fe20003800000 */
[----:B------:R-:W-:Y:S02]  /*9010*/  ISETP.LT.OR P2, PT, R41, 0x2, !P0 ;  /* 0x000000022900780c */ /* 0x000fe40004741670 */
[----:B------:R-:W-:Y:S02]  /*9020*/  F2FP.F16.E4M3.UNPACK_B R32, R32 ;  /* 0x00000020ff20723e */ /* 0x000fe400020006ff */
[----:B0-----:R-:W-:-:S03]  /*9030*/  PRMT R26, RZ, 0x7610, R26 ;  /* 0x00007610ff1a7816 */ /* 0x001fc6000000001a */
[----:B------:R-:W-:-:S05]  /*9040*/  HADD2.F32 R32, -RZ, R32.H0_H0 ;  /* 0x20000020ff207230 */ /* 0x000fca0000004100 */
[----:B------:R-:W-:-:S04]  /*9050*/  FMUL R27, R32, UR21 ;  /* 0x00000015201b7c20 */ /* 0x000fc80008400000 */
[----:B------:R-:W-:-:S05]  /*9060*/  FFMA R27, R162, UR20, R27 ;  /* 0x00000014a21b7c23 */ /* 0x000fca000800001b */
[----:B------:R-:W-:-:S05]  /*9070*/  F2FP.SATFINITE.E4M3.F32.PACK_AB_MERGE_C R27, RZ, R27, RZ ;  /* 0x0000001bff1b723e */ /* 0x000fca00048070ff */
[----:B------:R0:W-:Y:S01]  /*9080*/  @!P3 STG.E.U8 desc[UR16][R28.64], R27 ;  /* 0x0000001b1c00b986 */ /* 0x0001e2000c101110 */
[----:B------:R-:W-:Y:S05]  /*9090*/  @P2 BRA `(.L_x_171) ;  /* 0x0000000000042947 */ /* 0x000fea0003800000 */
[----:B------:R2:W5:Y:S02]  /*90a0*/  LDG.E.U8 R26, desc[UR16][R24.64+0x1] ;  /* 0x00000110181a7981 */ /* 0x000564000c1e1100 */
.L_x_171:
[----:B------:R-:W-:Y:S05]  /*90b0*/  BSYNC B1 ;  /* 0x0000000000017941 */ /* 0x000fea0003800000 */
.L_x_170:
[----:B-----5:R-:W-:Y:S01]  /*90c0*/  LOP3.LUT R26, R26, 0xff, RZ, 0xc0, !PT ;  /* 0x000000ff1a1a7812 */ /* 0x020fe200078ec0ff */
[----:B------:R-:W-:Y:S01]  /*90d0*/  BSSY B1, `(.L_x_172) ;  /* 0x0000013000017945 */ /* 0x000fe20003800000 */
[----:B------:R-:W-:Y:S02]  /*90e0*/  IADD3 R43, P1, R43, 0x88, RZ ;  /* 0x000000882b2b7810 */ /* 0x000fe40007f3e0ff */
[----:B------:R-:W-:Y:S02]  /*90f0*/  F2FP.F16.E4M3.UNPACK_B R26, R26 ;  /* 0x0000001aff1a723e */ /* 0x000fe400020006ff */
[----:B------:R-:W-:Y:S01]  /*9100*/  PRMT R32, RZ, 0x7610, R32 ;  /* 0x00007610ff207816 */ /* 0x000fe20000000020 */
[----:B------:R-:W-:Y:S01]  /*9110*/  IMAD.X R38, RZ, RZ, R39, P1 ;  /* 0x000000ffff267224 */ /* 0x000fe200008e0627 */
[----:B------:R-:W-:Y:S01]  /*9120*/  ISETP.GE.AND P1, PT, R42, 0x89, PT ;  /* 0x000000892a00780c */ /* 0x000fe20003f26270 */
[----:B------:R-:W-:Y:S02]  /*9130*/  HADD2.F32 R26, -RZ, R26.H0_H0 ;  /* 0x2000001aff1a7230 */ /* 0x000fe40000004100 */
[----:B------:R-:W-:Y:S01]  /*9140*/  IMAD R38, R38, UR6, RZ ;  /* 0x0000000626267c24 */ /* 0x000fe2000f8e02ff */
[----:B------:R-:W-:Y:S01]  /*9150*/  ISETP.LT.OR P5, PT, R41, 0x1, !P1 ;  /* 0x000000012900780c */ /* 0x000fe20004fa1670 */
[----:B------:R-:W-:-:S04]  /*9160*/  IMAD.WIDE.U32 R36, R43, UR6, R36 ;  /* 0x000000062b247c25 */ /* 0x000fc8000f8e0024 */
[----:B------:R-:W-:Y:S01]  /*9170*/  FMUL R26, R26, UR21 ;  /* 0x000000151a1a7c20 */ /* 0x000fe20008400000 */
[----:B------:R-:W-:-:S03]  /*9180*/  IMAD R43, R43, UR7, R38 ;  /* 0x000000072b2b7c24 */ /* 0x000fc6000f8e0226 */
[----:B------:R-:W-:Y:S01]  /*9190*/  FFMA R161, R161, UR20, R26 ;  /* 0x00000014a1a17c23 */ /* 0x000fe2000800001a */
[----:B------:R-:W-:-:S04]  /*91a0*/  IADD3 R26, P3, R36, UR8, RZ ;  /* 0x00000008241a7c10 */ /* 0x000fc8000ff7e0ff */
[----:B------:R-:W-:Y:S02]  /*91b0*/  F2FP.SATFINITE.E4M3.F32.PACK_AB_MERGE_C R161, RZ, R161, RZ ;  /* 0x000000a1ffa1723e */ /* 0x000fe400048070ff */
[----:B0-----:R-:W-:-:S03]  /*91c0*/  IADD3.X R27, R37, UR9, R43, P3, !PT ;  /* 0x00000009251b7c10 */ /* 0x001fc60009ffe42b */
[----:B------:R0:W-:Y:S01]  /*91d0*/  @!P2 STG.E.U8 desc[UR16][R28.64+0x1], R161 ;  /* 0x000001a11c00a986 */ /* 0x0001e2000c101110 */
[----:B------:R-:W-:Y:S05]  /*91e0*/  @P5 BRA `(.L_x_173) ;  /* 0x0000000000045947 */ /* 0x000fea0003800000 */
[----:B------:R3:W5:Y:S02]  /*91f0*/  LDG.E.U8 R32, desc[UR16][R26.64] ;  /* 0x000000101a207981 */ /* 0x000764000c1e1100 */
.L_x_173:
[----:B------:R-:W-:Y:S05]  /*9200*/  BSYNC B1 ;  /* 0x0000000000017941 */ /* 0x000fea0003800000 */
.L_x_172:
        /* <DEDUP_REMOVED lines=12> */
.L_x_175:
[----:B------:R-:W-:Y:S05]  /*92d0*/  BSYNC B1 ;  /* 0x0000000000017941 */ /* 0x000fea0003800000 */
.L_x_174:
        /* <DEDUP_REMOVED lines=12> */
.L_x_177:
[----:B------:R-:W-:Y:S05]  /*93a0*/  BSYNC B1 ;  /* 0x0000000000017941 */ /* 0x000fea0003800000 */
.L_x_176:
        /* <DEDUP_REMOVED lines=12> */
.L_x_179:
[----:B------:R-:W-:Y:S05]  /*9470*/  BSYNC B1 ;  /* 0x0000000000017941 */ /* 0x000fea0003800000 */
.L_x_178:
        /* <DEDUP_REMOVED lines=12> */
.L_x_181:
[----:B------:R-:W-:Y:S05]  /*9540*/  BSYNC B1 ;  /* 0x0000000000017941 */ /* 0x000fea0003800000 */
.L_x_180:
        /* <DEDUP_REMOVED lines=12> */
.L_x_183:
[----:B------:R-:W-:Y:S05]  /*9610*/  BSYNC B1 ;  /* 0x0000000000017941 */ /* 0x000fea0003800000 */
.L_x_182:
        /* <DEDUP_REMOVED lines=12> */
.L_x_185:
[----:B------:R-:W-:Y:S05]  /*96e0*/  BSYNC B1 ;  /* 0x0000000000017941 */ /* 0x000fea0003800000 */
.L_x_184:
        /* <DEDUP_REMOVED lines=12> */
.L_x_187:
[----:B------:R-:W-:Y:S05]  /*97b0*/  BSYNC B1 ;  /* 0x0000000000017941 */ /* 0x000fea0003800000 */
.L_x_186:
        /* <DEDUP_REMOVED lines=12> */
.L_x_189:
[----:B------:R-:W-:Y:S05]  /*9880*/  BSYNC B1 ;  /* 0x0000000000017941 */ /* 0x000fea0003800000 */
.L_x_188:
        /* <DEDUP_REMOVED lines=12> */
.L_x_191:
[----:B------:R-:W-:Y:S05]  /*9950*/  BSYNC B1 ;  /* 0x0000000000017941 */ /* 0x000fea0003800000 */
.L_x_190:
[----:B-----5:R-:W-:Y:S01]  /*9960*/  LOP3.LUT R32, R32, 0xff, RZ, 0xc0, !PT ;  /* 0x000000ff20207812 */ /* 0x020fe200078ec0ff */
[----:B------:R-:W-:Y:S01]  /*9970*/  BSSY B1, `(.L_x_192) ;  /* 0x000000b000017945 */ /* 0x000fe20003800000 */
[----:B------:R-:W-:Y:S02]  /*9980*/  ISETP.LT.OR P3, PT, R41, 0x19, !P0 ;  /* 0x000000192900780c */ /* 0x000fe40004761670 */
[----:B------:R-:W-:-:S05]  /*9990*/  F2FP.F16.E4M3.UNPACK_B R32, R32 ;  /* 0x00000020ff20723e */ /* 0x000fca00020006ff */
[----:B------:R-:W-:-:S05]  /*99a0*/  HADD2.F32 R32, -RZ, R32.H0_H0 ;  /* 0x20000020ff207230 */ /* 0x000fca0000004100 */
[----:B------:R-:W-:-:S04]  /*99b0*/  FMUL R32, R32, UR21 ;  /* 0x0000001520207c20 */ /* 0x000fc80008400000 */
[----:B------:R-:W-:Y:S01]  /*99c0*/  FFMA R32, R23, UR20, R32 ;  /* 0x0000001417207c23 */ /* 0x000fe20008000020 */
[----:B------:R-:W-:-:S04]  /*99d0*/  PRMT R23, RZ, 0x7610, R23 ;  /* 0x00007610ff177816 */ /* 0x000fc80000000017 */
[----:B----4-:R-:W-:-:S05]  /*99e0*/  F2FP.SATFINITE.E4M3.F32.PACK_AB_MERGE_C R33, RZ, R32, RZ ;  /* 0x00000020ff21723e */ /* 0x010fca00048070ff */
[----:B------:R4:W-:Y:S01]  /*99f0*/  @!P2 STG.E.U8 desc[UR16][R30.64+0x11], R33 ;  /* 0x000011211e00a986 */ /* 0x0009e2000c101110 */
[----:B------:R-:W-:Y:S05]  /*9a00*/  @P3 BRA `(.L_x_193) ;  /* 0x0000000000043947 */ /* 0x000fea0003800000 */
[----:B------:R0:W5:Y:S02]  /*9a10*/  LDG.E.U8 R23, desc[UR16][R24.64+0x18] ;  /* 0x0000181018177981 */ /* 0x000164000c1e1100 */
.L_x_193:
[----:B------:R-:W-:Y:S05]  /*9a20*/  BSYNC B1 ;  /* 0x0000000000017941 */ /* 0x000fea0003800000 */
.L_x_192:
        /* <DEDUP_REMOVED lines=8> */
[----:B------:R-:W-:-:S05]  /*9ab0*/  F2FP.SATFINITE.E4M3.F32.PACK_AB_MERGE_C R23, RZ, R23, RZ ;  /* 0x00000017ff17723e */ /* 0x000fca00048070ff */
[----:B------:R0:W-:Y:S01]  /*9ac0*/  @!P3 STG.E.U8 desc[UR16][R28.64+0x18], R23 ;  /* 0x000018171c00b986 */ /* 0x0001e2000c101110 */
[----:B------:R-:W-:Y:S05]  /*9ad0*/  @P2 BRA `(.L_x_195) ;  /* 0x0000000000042947 */ /* 0x000fea0003800000 */
[----:B------:R0:W5:Y:S02]  /*9ae0*/  LDG.E.U8 R22, desc[UR16][R24.64+0x19] ;  /* 0x0000191018167981 */ /* 0x000164000c1e1100 */
.L_x_195:
[----:B------:R-:W-:Y:S05]  /*9af0*/  BSYNC B1 ;  /* 0x0000000000017941 */ /* 0x000fea0003800000 */
.L_x_194:
        /* <DEDUP_REMOVED lines=8> */
[----:B0-----:R-:W-:-:S05]  /*9b80*/  F2FP.SATFINITE.E4M3.F32.PACK_AB_MERGE_C R23, RZ, R22, RZ ;  /* 0x00000016ff17723e */ /* 0x001fca00048070ff */
[----:B------:R0:W-:Y:S01]  /*9b90*/  @!P2 STG.E.U8 desc[UR16][R28.64+0x19], R23 ;  /* 0x000019171c00a986 */ /* 0x0001e2000c101110 */
[----:B------:R-:W-:Y:S05]  /*9ba0*/  @P3 BRA `(.L_x_197) ;  /* 0x0000000000043947 */ /* 0x000fea0003800000 */
[----:B------:R0:W5:Y:S02]  /*9bb0*/  LDG.E.U8 R21, desc[UR16][R26.64+0x18] ;  /* 0x000018101a157981 */ /* 0x000164000c1e1100 */
.L_x_197:
[----:B------:R-:W-:Y:S05]  /*9bc0*/  BSYNC B1 ;  /* 0x0000000000017941 */ /* 0x000fea0003800000 */
.L_x_196:
        /* <DEDUP_REMOVED lines=12> */
.L_x_199:
[----:B------:R-:W-:Y:S05]  /*9c90*/  BSYNC B1 ;  /* 0x0000000000017941 */ /* 0x000fea0003800000 */
.L_x_198:
        /* <DEDUP_REMOVED lines=12> */
.L_x_201:
[----:B------:R-:W-:Y:S05]  /*9d60*/  BSYNC B1 ;  /* 0x0000000000017941 */ /* 0x000fea0003800000 */
.L_x_200:
        /* <DEDUP_REMOVED lines=12> */
.L_x_203:
[----:B------:R-:W-:Y:S05]  /*9e30*/  BSYNC B1 ;  /* 0x0000000000017941 */ /* 0x000fea0003800000 */
.L_x_202:
        /* <DEDUP_REMOVED lines=12> */
.L_x_205:
[----:B------:R-:W-:Y:S05]  /*9f00*/  BSYNC B1 ;  /* 0x0000000000017941 */ /* 0x000fea0003800000 */
.L_x_204:
        /* <DEDUP_REMOVED lines=12> */
.L_x_207:
[----:B------:R-:W-:Y:S05]  /*9fd0*/  BSYNC B1 ;  /* 0x0000000000017941 */ /* 0x000fea0003800000 */
.L_x_206:
        /* <DEDUP_REMOVED lines=12> */
.L_x_209:
[----:B------:R-:W-:Y:S05]  /*a0a0*/  BSYNC B1 ;  /* 0x0000000000017941 */ /* 0x000fea0003800000 */
.L_x_208:
        /* <DEDUP_REMOVED lines=12> */
.L_x_211:
[----:B------:R-:W-:Y:S05]  /*a170*/  BSYNC B1 ;  /* 0x0000000000017941 */ /* 0x000fea0003800000 */
.L_x_210:
        /* <DEDUP_REMOVED lines=12> */
.L_x_213:
[----:B------:R-:W-:Y:S05]  /*a240*/  BSYNC B1 ;  /* 0x0000000000017941 */ /* 0x000fea0003800000 */
.L_x_212:
        /* <DEDUP_REMOVED lines=12> */
.L_x_215:
[----:B------:R-:W-:Y:S05]  /*a310*/  BSYNC B1 ;  /* 0x0000000000017941 */ /* 0x000fea0003800000 */
.L_x_214:
        /* <DEDUP_REMOVED lines=12> */
.L_x_217:
[----:B------:R-:W-:Y:S05]  /*a3e0*/  BSYNC B1 ;  /* 0x0000000000017941 */ /* 0x000fea0003800000 */
.L_x_216:
        /* <DEDUP_REMOVED lines=12> */
.L_x_219:
[----:B------:R-:W-:Y:S05]  /*a4b0*/  BSYNC B1 ;  /* 0x0000000000017941 */ /* 0x000fea0003800000 */
.L_x_218:
        /* <DEDUP_REMOVED lines=12> */
.L_x_221:
[----:B------:R-:W-:Y:S05]  /*a580*/  BSYNC B1 ;  /* 0x0000000000017941 */ /* 0x000fea0003800000 */
.L_x_220:
        /* <DEDUP_REMOVED lines=12> */
.L_x_223:
[----:B------:R-:W-:Y:S05]  /*a650*/  BSYNC B1 ;  /* 0x0000000000017941 */ /* 0x000fea0003800000 */
.L_x_222:
        /* <DEDUP_REMOVED lines=12> */
.L_x_225:
[----:B------:R-:W-:Y:S05]  /*a720*/  BSYNC B1 ;  /* 0x0000000000017941 */ /* 0x000fea0003800000 */
.L_x_224:
        /* <DEDUP_REMOVED lines=12> */
.L_x_227:
[----:B------:R-:W-:Y:S05]  /*a7f0*/  BSYNC B1 ;  /* 0x0000000000017941 */ /* 0x000fea0003800000 */
.L_x_226:
        /* <DEDUP_REMOVED lines=12> */
.L_x_229:
[----:B------:R-:W-:Y:S05]  /*a8c0*/  BSYNC B1 ;  /* 0x0000000000017941 */ /* 0x000fea0003800000 */
.L_x_228:
        /* <DEDUP_REMOVED lines=12> */
.L_x_231:
[----:B------:R-:W-:Y:S05]  /*a990*/  BSYNC B1 ;  /* 0x0000000000017941 */ /* 0x000fea0003800000 */
.L_x_230:
        /* <DEDUP_REMOVED lines=12> */
.L_x_233:
[----:B------:R-:W-:Y:S05]  /*aa60*/  BSYNC B1 ;  /* 0x0000000000017941 */ /* 0x000fea0003800000 */
.L_x_232:
        /* <DEDUP_REMOVED lines=12> */
.L_x_235:
[----:B------:R-:W-:Y:S05]  /*ab30*/  BSYNC B1 ;  /* 0x0000000000017941 */ /* 0x000fea0003800000 */
.L_x_234:
[----:B-----5:R-:W-:Y:S01]  /*ab40*/  LOP3.LUT R2, R2, 0xff, RZ, 0xc0, !PT ;  /* 0x000000ff02027812 */ /* 0x020fe200078ec0ff */
[----:B------:R-:W-:Y:S01]  /*ab50*/  BSSY B1, `(.L_x_236) ;  /* 0x000000b000017945 */ /* 0x000fe20003800000 */
[----:B------:R-:W-:Y:S02]  /*ab60*/  ISETP.LT.OR P3, PT, R41, 0x41, !P1 ;  /* 0x000000412900780c */ /* 0x000fe40004f61670 */
[----:B------:R-:W-:-:S05]  /*ab70*/  F2FP.F16.E4M3.UNPACK_B R2, R2 ;  /* 0x00000002ff02723e */ /* 0x000fca00020006ff */
[----:B------:R-:W-:-:S05]  /*ab80*/  HADD2.F32 R2, -RZ, R2.H0_H0 ;  /* 0x20000002ff027230 */ /* 0x000fca0000004100 */
[----:B0-----:R-:W-:-:S04]  /*ab90*/  FMUL R3, R2, UR21 ;  /* 0x0000001502037c20 */ /* 0x001fc80008400000 */
[----:B------:R-:W-:Y:S01]  /*aba0*/  FFMA R3, R0, UR20, R3 ;  /* 0x0000001400037c23 */ /* 0x000fe20008000003 */
[----:B------:R-:W-:-:S04]  /*abb0*/  PRMT R0, RZ, 0x7610, R0 ;  /* 0x00007610ff007816 */ /* 0x000fc80000000000 */
[----:B------:R-:W-:-:S05]  /*abc0*/  F2FP.SATFINITE.E4M3.F32.PACK_AB_MERGE_C R3, RZ, R3, RZ ;  /* 0x00000003ff03723e */ /* 0x000fca00048070ff */
[----:B------:R0:W-:Y:S01]  /*abd0*/  @!P2 STG.E.U8 desc[UR16][R28.64+0x41], R3 ;  /* 0x000041031c00a986 */ /* 0x0001e2000c101110 */
[----:B------:R-:W-:Y:S05]  /*abe0*/  @P3 BRA `(.L_x_237) ;  /* 0x0000000000043947 */ /* 0x000fea0003800000 */
[----:B------:R0:W5:Y:S02]  /*abf0*/  LDG.E.U8 R0, desc[UR16][R26.64+0x40] ;  /* 0x000040101a007981 */ /* 0x000164000c1e1100 */
.L_x_237:
[----:B------:R-:W-:Y:S05]  /*ac00*/  BSYNC B1 ;  /* 0x0000000000017941 */ /* 0x000fea0003800000 */
.L_x_236:
[----:B------:R-:W2:Y:S01]  /*ac10*/  LDL.LU R2, [R1] ;  /* 0x0000000001027983 */ /* 0x000ea20000300800 */
[----:B-----5:R-:W-:Y:S01]  /*ac20*/  LOP3.LUT R0, R0, 0xff, RZ, 0xc0, !PT ;  /* 0x000000ff00007812 */ /* 0x020fe200078ec0ff */
[----:B------:R-:W-:Y:S01]  /*ac30*/  BSSY B1, `(.L_x_238) ;  /* 0x000000b000017945 */ /* 0x000fe20003800000 */
[----:B------:R-:W-:Y:S02]  /*ac40*/  ISETP.LT.OR P2, PT, R41, 0x42, !P1 ;  /* 0x000000422900780c */ /* 0x000fe40004f41670 */
[----:B------:R-:W-:-:S05]  /*ac50*/  F2FP.F16.E4M3.UNPACK_B R0, R0 ;  /* 0x00000000ff00723e */ /* 0x000fca00020006ff */
[----:B------:R-:W-:-:S05]  /*ac60*/  HADD2.F32 R0, -RZ, R0.H0_H0 ;  /* 0x20000000ff007230 */ /* 0x000fca0000004100 */
[----:B------:R-:W-:-:S04]  /*ac70*/  FMUL R0, R0, UR21 ;  /* 0x0000001500007c20 */ /* 0x000fc80008400000 */
[----:B--2---:R-:W-:-:S05]  /*ac80*/  FFMA R0, R2, UR20, R0 ;  /* 0x0000001402007c23 */ /* 0x004fca0008000000 */
[----:B0-----:R-:W-:Y:S02]  /*ac90*/  F2FP.SATFINITE.E4M3.F32.PACK_AB_MERGE_C R3, RZ, R0, RZ ;  /* 0x00000000ff03723e */ /* 0x001fe400048070ff */
[----:B------:R-:W-:-:S03]  /*aca0*/  PRMT R0, RZ, 0x7610, R0 ;  /* 0x00007610ff007816 */ /* 0x000fc60000000000 */
[----:B------:R0:W-:Y:S01]  /*acb0*/  @!P3 STG.E.U8 desc[UR16][R30.64+0x40], R3 ;  /* 0x000040031e00b986 */ /* 0x0001e2000c101110 */
[----:B------:R-:W-:Y:S05]  /*acc0*/  @P2 BRA `(.L_x_239) ;  /* 0x0000000000042947 */ /* 0x000fea0003800000 */
[----:B------:R2:W5:Y:S02]  /*acd0*/  LDG.E.U8 R0, desc[UR16][R26.64+0x41] ;  /* 0x000041101a007981 */ /* 0x000564000c1e1100 */
.L_x_239:
[----:B------:R-:W-:Y:S05]  /*ace0*/  BSYNC B1 ;  /* 0x0000000000017941 */ /* 0x000fea0003800000 */
.L_x_238:
[----:B------:R-:W3:Y:S01]  /*acf0*/  LDL.LU R2, [R1+0x4] ;  /* 0x0000040001027983 */ /* 0x000ee20000300800 */
[----:B-----5:R-:W-:Y:S01]  /*ad00*/  LOP3.LUT R0, R0, 0xff, RZ, 0xc0, !PT ;  /* 0x000000ff00007812 */ /* 0x020fe200078ec0ff */
[----:B------:R-:W-:Y:S01]  /*ad10*/  BSSY B1, `(.L_x_240) ;  /* 0x000000b000017945 */ /* 0x000fe20003800000 */
[----:B------:R-:W-:Y:S02]  /*ad20*/  ISETP.LT.OR P3, PT, R41, 0x49, !P0 ;  /* 0x000000492900780c */ /* 0x000fe40004761670 */
[----:B------:R-:W-:-:S05]  /*ad30*/  F2FP.F16.E4M3.UNPACK_B R0, R0 ;  /* 0x00000000ff00723e */ /* 0x000fca00020006ff */
[----:B------:R-:W-:-:S05]  /*ad40*/  HADD2.F32 R0, -RZ, R0.H0_H0 ;  /* 0x20000000ff007230 */ /* 0x000fca0000004100 */
[----:B------:R-:W-:-:S04]  /*ad50*/  FMUL R0, R0, UR21 ;  /* 0x0000001500007c20 */ /* 0x000fc80008400000 */
[----:B---3--:R-:W-:-:S05]  /*ad60*/  FFMA R0, R2, UR20, R0 ;  /* 0x0000001402007c23 */ /* 0x008fca0008000000 */
[----:B0-----:R-:W-:Y:S02]  /*ad70*/  F2FP.SATFINITE.E4M3.F32.PACK_AB_MERGE_C R3, RZ, R0, RZ ;  /* 0x00000000ff03723e */ /* 0x001fe400048070ff */
[----:B------:R-:W-:-:S03]  /*ad80*/  PRMT R0, RZ, 0x7610, R0 ;  /* 0x00007610ff007816 */ /* 0x000fc60000000000 */
[----:B------:R0:W-:Y:S01]  /*ad90*/  @!P2 STG.E.U8 desc[UR16][R30.64+0x41], R3 ;  /* 0x000041031e00a986 */ /* 0x0001e2000c101110 */
[----:B------:R-:W-:Y:S05]  /*ada0*/  @P3 BRA `(.L_x_241) ;  /* 0x0000000000043947 */ /* 0x000fea0003800000 */
[----:B------:R3:W5:Y:S02]  /*adb0*/  LDG.E.U8 R0, desc[UR16][R24.64+0x48] ;  /* 0x0000481018007981 */ /* 0x000764000c1e1100 */
.L_x_241:
[----:B------:R-:W-:Y:S05]  /*adc0*/  BSYNC B1 ;  /* 0x0000000000017941 */ /* 0x000fea0003800000 */
.L_x_240:
[----:B------:R-:W2:Y:S01]  /*add0*/  LDL.LU R2, [R1+0x8] ;  /* 0x0000080001027983 */ /* 0x000ea20000300800 */
        /* <DEDUP_REMOVED lines=12> */
.L_x_243:
[----:B------:R-:W-:Y:S05]  /*aea0*/  BSYNC B1 ;  /* 0x0000000000017941 */ /* 0x000fea0003800000 */
.L_x_242:
        /* <DEDUP_REMOVED lines=13> */
.L_x_245:
[----:B------:R-:W-:Y:S05]  /*af80*/  BSYNC B1 ;  /* 0x0000000000017941 */ /* 0x000fea0003800000 */
.L_x_244:
        /* <DEDUP_REMOVED lines=13> */
.L_x_247:
[----:B------:R-:W-:Y:S05]  /*b060*/  BSYNC B1 ;  /* 0x0000000000017941 */ /* 0x000fea0003800000 */
.L_x_246:
        /* <DEDUP_REMOVED lines=13> */
.L_x_249:
[----:B------:R-:W-:Y:S05]  /*b140*/  BSYNC B1 ;  /* 0x0000000000017941 */ /* 0x000fea0003800000 */
.L_x_248:
        /* <DEDUP_REMOVED lines=13> */
.L_x_251:
[----:B------:R-:W-:Y:S05]  /*b220*/  BSYNC B1 ;  /* 0x0000000000017941 */ /* 0x000fea0003800000 */
.L_x_250:
        /* <DEDUP_REMOVED lines=13> */
.L_x_253:
[----:B------:R-:W-:Y:S05]  /*b300*/  BSYNC B1 ;  /* 0x0000000000017941 */ /* 0x000fea0003800000 */
.L_x_252:
        /* <DEDUP_REMOVED lines=13> */
.L_x_255:
[----:B------:R-:W-:Y:S05]  /*b3e0*/  BSYNC B1 ;  /* 0x0000000000017941 */ /* 0x000fea0003800000 */
.L_x_254:
        /* <DEDUP_REMOVED lines=13> */
.L_x_257:
[----:B------:R-:W-:Y:S05]  /*b4c0*/  BSYNC B1 ;  /* 0x0000000000017941 */ /* 0x000fea0003800000 */
.L_x_256:
        /* <DEDUP_REMOVED lines=13> */
.L_x_259:
[----:B------:R-:W-:Y:S05]  /*b5a0*/  BSYNC B1 ;  /* 0x0000000000017941 */ /* 0x000fea0003800000 */
.L_x_258:
        /* <DEDUP_REMOVED lines=13> */
.L_x_261:
[----:B------:R-:W-:Y:S05]  /*b680*/  BSYNC B1 ;  /* 0x0000000000017941 */ /* 0x000fea0003800000 */
.L_x_260:
        /* <DEDUP_REMOVED lines=13> */
.L_x_263:
[----:B------:R-:W-:Y:S05]  /*b760*/  BSYNC B1 ;  /* 0x0000000000017941 */ /* 0x000fea0003800000 */
.L_x_262:
        /* <DEDUP_REMOVED lines=13> */
.L_x_265:
[----:B------:R-:W-:Y:S05]  /*b840*/  BSYNC B1 ;  /* 0x0000000000017941 */ /* 0x000fea0003800000 */
.L_x_264:
        /* <DEDUP_REMOVED lines=13> */
.L_x_267:
[----:B------:R-:W-:Y:S05]  /*b920*/  BSYNC B1 ;  /* 0x0000000000017941 */ /* 0x000fea0003800000 */
.L_x_266:
        /* <DEDUP_REMOVED lines=13> */
.L_x_269:
[----:B------:R-:W-:Y:S05]  /*ba00*/  BSYNC B1 ;  /* 0x0000000000017941 */ /* 0x000fea0003800000 */
.L_x_268:
        /* <DEDUP_REMOVED lines=13> */
.L_x_271:
[----:B------:R-:W-:Y:S05]  /*bae0*/  BSYNC B1 ;  /* 0x0000000000017941 */ /* 0x000fea0003800000 */
.L_x_270:
        /* <DEDUP_REMOVED lines=13> */
.L_x_273:
[----:B------:R-:W-:Y:S05]  /*bbc0*/  BSYNC B1 ;  /* 0x0000000000017941 */ /* 0x000fea0003800000 */
.L_x_272:
        /* <DEDUP_REMOVED lines=13> */
.L_x_275:
[----:B------:R-:W-:Y:S05]  /*bca0*/  BSYNC B1 ;  /* 0x0000000000017941 */ /* 0x000fea0003800000 */
.L_x_274:
        /* <DEDUP_REMOVED lines=13> */
.L_x_277:
[----:B------:R-:W-:Y:S05]  /*bd80*/  BSYNC B1 ;  /* 0x0000000000017941 */ /* 0x000fea0003800000 */
.L_x_276:
        /* <DEDUP_REMOVED lines=13> */
.L_x_279:
[----:B------:R-:W-:Y:S05]  /*be60*/  BSYNC B1 ;  /* 0x0000000000017941 */ /* 0x000fea0003800000 */
.L_x_278:
        /* <DEDUP_REMOVED lines=13> */
.L_x_281:
[----:B------:R-:W-:Y:S05]  /*bf40*/  BSYNC B1 ;  /* 0x0000000000017941 */ /* 0x000fea0003800000 */
.L_x_280:
        /* <DEDUP_REMOVED lines=13> */
.L_x_283:
[----:B------:R-:W-:Y:S05]  /*c020*/  BSYNC B1 ;  /* 0x0000000000017941 */ /* 0x000fea0003800000 */
.L_x_282:
        /* <DEDUP_REMOVED lines=13> */
.L_x_285:
[----:B------:R-:W-:Y:S05]  /*c100*/  BSYNC B1 ;  /* 0x0000000000017941 */ /* 0x000fea0003800000 */
.L_x_284:
        /* <DEDUP_REMOVED lines=13> */
.L_x_287:
[----:B------:R-:W-:Y:S05]  /*c1e0*/  BSYNC B1 ;  /* 0x0000000000017941 */ /* 0x000fea0003800000 */
.L_x_286:
        /* <DEDUP_REMOVED lines=13> */
.L_x_289:
[----:B------:R-:W-:Y:S05]  /*c2c0*/  BSYNC B1 ;  /* 0x0000000000017941 */ /* 0x000fea0003800000 */
.L_x_288:
        /* <DEDUP_REMOVED lines=13> */
.L_x_291:
[----:B------:R-:W-:Y:S05]  /*c3a0*/  BSYNC B1 ;  /* 0x0000000000017941 */ /* 0x000fea0003800000 */
.L_x_290:
        /* <DEDUP_REMOVED lines=13> */
.L_x_293:
[----:B------:R-:W-:Y:S05]  /*c480*/  BSYNC B1 ;  /* 0x0000000000017941 */ /* 0x000fea0003800000 */
.L_x_292:
        /* <DEDUP_REMOVED lines=13> */
.L_x_295:
[----:B------:R-:W-:Y:S05]  /*c560*/  BSYNC B1 ;  /* 0x0000000000017941 */ /* 0x000fea0003800000 */
.L_x_294:
[----:B------:R-:W-:Y:S05]  /*c570*/  @P1 BRA `(.L_x_296) ;  /* 0x0000002000ac1947 */ /* 0x000fea0003800000 */
[----:B------:R-:W2:Y:S01]  /*c580*/  LDL.LU R2, [R1+0x74] ;  /* 0x0000740001027983 */ /* 0x000ea20000300800 */
[----:B-----5:R-:W-:-:S04]  /*c590*/  LOP3.LUT R0, R0, 0xff, RZ, 0xc0, !PT ;  /* 0x000000ff00007812 */ /* 0x020fc800078ec0ff */
[----:B------:R-:W-:-:S05]  /*c5a0*/  F2FP.F16.E4M3.UNPACK_B R0, R0 ;  /* 0x00000000ff00723e */ /* 0x000fca00020006ff */
[----:B------:R-:W-:-:S05]  /*c5b0*/  HADD2.F32 R0, -RZ, R0.H0_H0 ;  /* 0x20000000ff007230 */ /* 0x000fca0000004100 */
[----:B------:R-:W-:-:S04]  /*c5c0*/  FMUL R0, R0, UR21 ;  /* 0x0000001500007c20 */ /* 0x000fc80008400000 */
[----:B--2---:R-:W-:-:S05]  /*c5d0*/  FFMA R0, R2, UR20, R0 ;  /* 0x0000001402007c23 */ /* 0x004fca0008000000 */
[----:B0-----:R-:W-:-:S05]  /*c5e0*/  F2FP.SATFINITE.E4M3.F32.PACK_AB_MERGE_C R3, RZ, R0, RZ ;  /* 0x00000000ff03723e */ /* 0x001fca00048070ff */
[----:B------:R0:W-:Y:S01]  /*c5f0*/  STG.E.U8 desc[UR16][R30.64+0x79], R3 ;  /* 0x000079031e007986 */ /* 0x0001e2000c101110 */
[----:B------:R-:W-:Y:S05]  /*c600*/  BRA `(.L_x_296) ;  /* 0x0000002000887947 */ /* 0x000fea0003800000 */
.L_x_39:
[C---:B------:R-:W-:Y:S01]  /*c610*/  ISETP.GE.AND P3, PT, R42.reuse, 0x1, PT ;  /* 0x000000012a00780c */ /* 0x040fe20003f66270 */
[----:B------:R-:W2:Y:S01]  /*c620*/  LDL.LU R227, [R1+0x10] ;  /* 0x0000100001e37983 */ /* 0x000ea20000300800 */
[----:B------:R-:W-:Y:S01]  /*c630*/  ISETP.GE.AND P2, PT, R42, 0x9, PT ;  /* 0x000000092a00780c */ /* 0x000fe20003f46270 */
[----:B------:R-:W-:Y:S01]  /*c640*/  FMUL R225, R225, UR20 ;  /* 0x00000014e1e17c20 */ /* 0x000fe20008400000 */
[C---:B------:R-:W-:Y:S01]  /*c650*/  ISETP.LT.OR P0, PT, R41.reuse, 0x1, !P3 ;  /* 0x000000012900780c */ /* 0x040fe20005f01670 */
[----:B------:R-:W-:Y:S01]  /*c660*/  FMUL R226, R226, UR20 ;  /* 0x00000014e2e27c20 */ /* 0x000fe20008400000 */
[----:B------:R-:W-:Y:S01]  /*c670*/  ISETP.LT.OR P1, PT, R41, 0x2, !P3 ;  /* 0x000000022900780c */ /* 0x000fe20005f21670 */
[----:B------:R-:W-:Y:S01]  /*c680*/  FMUL R223, R223, UR20 ;  /* 0x00000014dfdf7c20 */ /* 0x000fe20008400000 */
[----:B------:R-:W-:Y:S01]  /*c690*/  ISETP.LT.OR P6, PT, R41, 0x2, !P2 ;  /* 0x000000022900780c */ /* 0x000fe200057c1670 */
[----:B------:R-:W-:Y:S01]  /*c6a0*/  FMUL R224, R224, UR20 ;  /* 0x00000014e0e07c20 */ /* 0x000fe20008400000 */
[----:B------:R-:W-:-:S02]  /*c6b0*/  F2FP.SATFINITE.E4M3.F32.PACK_AB_MERGE_C R33, RZ, R226, RZ ;  /* 0x000000e2ff21723e */ /* 0x000fc400048070ff */
[----:B------:R-:W-:Y:S01]  /*c6c0*/  F2FP.SATFINITE.E4M3.F32.PACK_AB_MERGE_C R225, RZ, R225, RZ ;  /* 0x000000e1ffe1723e */ /* 0x000fe200048070ff */
[----:B------:R-:W-:Y:S01]  /*c6d0*/  FMUL R222, R222, UR20 ;  /* 0x00000014dede7c20 */ /* 0x000fe20008400000 */
[----:B------:R-:W-:Y:S01]  /*c6e0*/  ISETP.LT.OR P5, PT, R41, 0x1, !P2 ;  /* 0x000000012900780c */ /* 0x000fe200057a1670 */
[----:B------:R-:W-:Y:S01]  /*c6f0*/  FMUL R221, R221, UR20 ;  /* 0x00000014dddd7c20 */ /* 0x000fe20008400000 */
[----:B------:R-:W-:Y:S01]  /*c700*/  F2FP.SATFINITE.E4M3.F32.PACK_AB_MERGE_C R223, RZ, R223, RZ ;  /* 0x000000dfffdf723e */ /* 0x000fe200048070ff */
[----:B------:R0:W-:Y:S01]  /*c710*/  @!P0 STG.E.U8 desc[UR16][R24.64], R33 ;  /* 0x0000002118008986 */ /* 0x0001e2000c101110 */
[----:B------:R-:W-:-:S03]  /*c720*/  ISETP.LT.OR P0, PT, R41, 0x9, !P3 ;  /* 0x000000092900780c */ /* 0x000fc60005f01670 */
[----:B------:R-:W-:Y:S01]  /*c730*/  @!P1 STG.E.U8 desc[UR16][R24.64+0x1], R225 ;  /* 0x000001e118009986 */ /* 0x000fe2000c101110 */
[----:B------:R-:W-:-:S03]  /*c740*/  ISETP.LT.OR P1, PT, R41, 0xa, !P3 ;  /* 0x0000000a2900780c */ /* 0x000fc60005f21670 */
[----:B------:R-:W-:Y:S01]  /*c750*/  @!P6 STG.E.U8 desc[UR16][R26.64+0x1], R223 ;  /* 0x000001df1a00e986 */ /* 0x000fe2000c101110 */
[----:B------:R-:W-:Y:S01]  /*c760*/  ISETP.LT.OR P6, PT, R41, 0xa, !P2 ;  /* 0x0000000a2900780c */ /* 0x000fe200057c1670 */
[----:B------:R-:W-:Y:S01]  /*c770*/  FMUL R219, R219, UR20 ;  /* 0x00000014dbdb7c20 */ /* 0x000fe20008400000 */
[----:B------:R-:W-:Y:S01]  /*c780*/  F2FP.SATFINITE.E4M3.F32.PACK_AB_MERGE_C R35, RZ, R224, RZ ;  /* 0x000000e0ff23723e */ /* 0x000fe200048070ff */
[----:B------:R-:W-:Y:S01]  /*c790*/  FMUL R220, R220, UR20 ;  /* 0x00000014dcdc7c20 */ /* 0x000fe20008400000 */
[----:B0-----:R-:W-:Y:S01]  /*c7a0*/  F2FP.SATFINITE.E4M3.F32.PACK_AB_MERGE_C R33, RZ, R222, RZ ;  /* 0x000000deff21723e */ /* 0x001fe200048070ff */
[----:B------:R-:W-:Y:S01]  /*c7b0*/  FMUL R218, R218, UR20 ;  /* 0x00000014dada7c20 */ /* 0x000fe20008400000 */
[----:B------:R-:W-:Y:S01]  /*c7c0*/  F2FP.SATFINITE.E4M3.F32.PACK_AB_MERGE_C R221, RZ, R221, RZ ;  /* 0x000000ddffdd723e */ /* 0x000fe200048070ff */
[----:B------:R0:W-:Y:S01]  /*c7d0*/  @!P5 STG.E.U8 desc[UR16][R26.64], R35 ;  /* 0x000000231a00d986 */ /* 0x0001e2000c101110 */
[C---:B------:R-:W-:Y:S02]  /*c7e0*/  ISETP.LT.OR P5, PT, R41.reuse, 0x9, !P2 ;  /* 0x000000092900780c */ /* 0x040fe400057a1670 */
        /* <DEDUP_REMOVED lines=8> */
[----:B0-----:R-:W-:Y:S01]  /*c870*/  F2FP.SATFINITE.E4M3.F32.PACK_AB_MERGE_C R35, RZ, R220, RZ ;  /* 0x000000dcff23723e */ /* 0x001fe200048070ff */
[----:B------:R-:W-:Y:S01]  /*c880*/  FMUL R215, R215, UR20 ;  /* 0x00000014d7d77c20 */ /* 0x000fe20008400000 */
[----:B------:R-:W3:Y:S01]  /*c890*/  LDL.LU R226, [R1+0xc] ;  /* 0x00000c0001e27983 */ /* 0x000ee20000300800 */
[----:B-1----:R-:W-:Y:S02]  /*c8a0*/  F2FP.SATFINITE.E4M3.F32.PACK_AB_MERGE_C R33, RZ, R218, RZ ;  /* 0x000000daff21723e */ /* 0x002fe400048070ff */
[----:B------:R-:W-:Y:S01]  /*c8b0*/  F2FP.SATFINITE.E4M3.F32.PACK_AB_MERGE_C R217, RZ, R217, RZ ;  /* 0x000000d9ffd9723e */ /* 0x000fe200048070ff */
[----:B------:R0:W-:Y:S01]  /*c8c0*/  @!P5 STG.E.U8 desc[UR16][R26.64+0x8], R35 ;  /* 0x000008231a00d986 */ /* 0x0001e2000c101110 */
[----:B------:R-:W-:-:S02]  /*c8d0*/  ISETP.LT.OR P5, PT, R41, 0x11, !P2 ;  /* 0x000000112900780c */ /* 0x000fc400057a1670 */
[----:B------:R-:W-:Y:S01]  /*c8e0*/  F2FP.SATFINITE.E4M3.F32.PACK_AB_MERGE_C R215, RZ, R215, RZ ;  /* 0x000000d7ffd7723e */ /* 0x000fe200048070ff */
[----:B------:R-:W4:Y:S01]  /*c8f0*/  LDL.LU R224, [R1+0x8] ;  /* 0x0000080001e07983 */ /* 0x000f220000300800 */
[----:B------:R-:W-:-:S03]  /*c900*/  FMUL R216, R216, UR20 ;  /* 0x00000014d8d87c20 */ /* 0x000fc60008400000 */
[----:B------:R-:W3:Y:S04]  /*c910*/  LDL.LU R225, [R1+0x4] ;  /* 0x0000040001e17983 */ /* 0x000ee80000300800 */
[----:B------:R-:W4:Y:S01]  /*c920*/  LDL.LU R223, [R1] ;  /* 0x0000000001df7983 */ /* 0x000f220000300800 */
[----:B0-----:R-:W-:Y:S01]  /*c930*/  F2FP.SATFINITE.E4M3.F32.PACK_AB_MERGE_C R35, RZ, R216, RZ ;  /* 0x000000d8ff23723e */ /* 0x001fe200048070ff */
[----:B------:R-:W-:Y:S01]  /*c940*/  FMUL R214, R214, UR20 ;  /* 0x00000014d6d67c20 */ /* 0x000fe20008400000 */
[----:B------:R-:W-:Y:S01]  /*c950*/  FMUL R213, R213, UR20 ;  /* 0x00000014d5d57c20 */ /* 0x000fe20008400000 */
[----:B------:R0:W-:Y:S01]  /*c960*/  @!P0 STG.E.U8 desc[UR16][R24.64+0x10], R33 ;  /* 0x0000102118008986 */ /* 0x0001e2000c101110 */
[----:B------:R-:W-:Y:S01]  /*c970*/  ISETP.LT.OR P0, PT, R41, 0x19, !P3 ;  /* 0x000000192900780c */ /* 0x000fe20005f01670 */
[----:B------:R-:W-:Y:S01]  /*c980*/  FMUL R211, R211, UR20 ;  /* 0x00000014d3d37c20 */ /* 0x000fe20008400000 */
[----:B------:R-:W-:Y:S01]  /*c990*/  FMUL R212, R212, UR20 ;  /* 0x00000014d4d47c20 */ /* 0x000fe20008400000 */
[----:B------:R-:W-:Y:S01]  /*c9a0*/  @!P1 STG.E.U8 desc[UR16][R24.64+0x11], R217 ;  /* 0x000011d918009986 */ /* 0x000fe2000c101110 */
[C---:B------:R-:W-:Y:S01]  /*c9b0*/  ISETP.LT.OR P1, PT, R41.reuse, 0x1a, !P3 ;  /* 0x0000001a2900780c */ /* 0x040fe20005f21670 */
[----:B------:R-:W-:Y:S01]  /*c9c0*/  FMUL R210, R210, UR20 ;  /* 0x00000014d2d27c20 */ /* 0x000fe20008400000 */
[----:B------:R-:W-:Y:S01]  /*c9d0*/  F2FP.SATFINITE.E4M3.F32.PACK_AB_MERGE_C R213, RZ, R213, RZ ;  /* 0x000000d5ffd5723e */ /* 0x000fe200048070ff */
[----:B------:R-:W-:Y:S01]  /*c9e0*/  @!P6 STG.E.U8 desc[UR16][R26.64+0x11], R215 ;  /* 0x000011d71a00e986 */ /* 0x000fe2000c101110 */
[----:B------:R-:W-:Y:S01]  /*c9f0*/  ISETP.LT.OR P6, PT, R41, 0x1a, !P2 ;  /* 0x0000001a2900780c */ /* 0x000fe200057c1670 */
[----:B------:R-:W-:Y:S01]  /*ca00*/  FMUL R209, R209, UR20 ;  /* 0x00000014d1d17c20 */ /* 0x000fe20008400000 */
[----:B------:R-:W-:Y:S01]  /*ca10*/  F2FP.SATFINITE.E4M3.F32.PACK_AB_MERGE_C R211, RZ, R211, RZ ;  /* 0x000000d3ffd3723e */ /* 0x000fe200048070ff */
[----:B------:R1:W-:Y:S01]  /*ca20*/  @!P5 STG.E.U8 desc[UR16][R26.64+0x10], R35 ;  /* 0x000010231a00d986 */ /* 0x0003e2000c101110 */
[----:B0-----:R-:W-:Y:S01]  /*ca30*/  F2FP.SATFINITE.E4M3.F32.PACK_AB_MERGE_C R33, RZ, R214, RZ ;  /* 0x000000d6ff21723e */ /* 0x001fe200048070ff */
[----:B------:R-:W-:Y:S01]  /*ca40*/  FMUL R207, R207, UR20 ;  /* 0x00000014cfcf7c20 */ /* 0x000fe20008400000 */
[C---:B------:R-:W-:Y:S01]  /*ca50*/  ISETP.LT.OR P5, PT, R41.reuse, 0x19, !P2 ;  /* 0x000000192900780c */ /* 0x040fe200057a1670 */
[----:B------:R-:W-:Y:S01]  /*ca60*/  FMUL R208, R208, UR20 ;  /* 0x00000014d0d07c20 */ /* 0x000fe20008400000 */
[----:B------:R-:W-:Y:S01]  /*ca70*/  F2FP.SATFINITE.E4M3.F32.PACK_AB_MERGE_C R209, RZ, R209, RZ ;  /* 0x000000d1ffd1723e */ /* 0x000fe200048070ff */
[----:B------:R0:W-:Y:S01]  /*ca80*/  @!P0 STG.E.U8 desc[UR16][R24.64+0x18], R33 ;  /* 0x0000182118008986 */ /* 0x0001e2000c101110 */
[C---:B------:R-:W-:Y:S01]  /*ca90*/  ISETP.LT.OR P0, PT, R41.reuse, 0x21, !P3 ;  /* 0x000000212900780c */ /* 0x040fe20005f01670 */
[----:B------:R-:W-:Y:S01]  /*caa0*/  FMUL R206, R206, UR20 ;  /* 0x00000014cece7c20 */ /* 0x000fe20008400000 */
[----:B------:R-:W-:Y:S01]  /*cab0*/  F2FP.SATFINITE.E4M3.F32.PACK_AB_MERGE_C R207, RZ, R207, RZ ;  /* 0x000000cfffcf723e */ /* 0x000fe200048070ff */
[----:B------:R-:W-:Y:S01]  /*cac0*/  @!P1 STG.E.U8 desc[UR16][R24.64+0x19], R213 ;  /* 0x000019d518009986 */ /* 0x000fe2000c101110 */
[----:B------:R-:W-:Y:S01]  /*cad0*/  ISETP.LT.OR P1, PT, R41, 0x22, !P3 ;  /* 0x000000222900780c */ /* 0x000fe20005f21670 */
[----:B------:R-:W-:Y:S01]  /*cae0*/  FMUL R205, R205, UR20 ;  /* 0x00000014cdcd7c20 */ /* 0x000fe20008400000 */
[----:B-1----:R-:W-:Y:S01]  /*caf0*/  F2FP.SATFINITE.E4M3.F32.PACK_AB_MERGE_C R35, RZ, R212, RZ ;  /* 0x000000d4ff23723e */ /* 0x002fe200048070ff */
        /* <DEDUP_REMOVED lines=11> */
[----:B------:R-:W-:Y:S01]  /*cbb0*/  ISETP.LT.OR P0, PT, R41, 0x29, !P3 ;  /* 0x000000292900780c */ /* 0x000fe20005f01670 */
[----:B------:R-:W-:Y:S01]  /*cbc0*/  FMUL R201, R201, UR20 ;  /* 0x00000014c9c97c20 */ /* 0x000fe20008400000 */
[----:B------:R-:W-:Y:S01]  /*cbd0*/  FMUL R199, R199, UR20 ;  /* 0x00000014c7c77c20 */ /* 0x000fe20008400000 */
[----:B------:R-:W-:Y:S01]  /*cbe0*/  @!P1 STG.E.U8 desc[UR16][R24.64+0x21], R209 ;  /* 0x000021d118009986 */ /* 0x000fe2000c101110 */
[C---:B------:R-:W-:Y:S01]  /*cbf0*/  ISETP.LT.OR P1, PT, R41.reuse, 0x2a, !P3 ;  /* 0x0000002a2900780c */ /* 0x040fe20005f21670 */
        /* <DEDUP_REMOVED lines=9> */
[----:B------:R-:W-:Y:S01]  /*cc90*/  ISETP.LT.OR P5, PT, R41, 0x29, !P2 ;  /* 0x000000292900780c */ /* 0x000fe200057a1670 */
[----:B------:R-:W-:Y:S01]  /*cca0*/  FMUL R195, R195, UR20 ;  /* 0x00000014c3c37c20 */ /* 0x000fe20008400000 */
[----:B------:R-:W-:Y:S01]  /*ccb0*/  F2FP.SATFINITE.E4M3.F32.PACK_AB_MERGE_C R199, RZ, R199, RZ ;  /* 0x000000c7ffc7723e */ /* 0x000fe200048070ff */
[----:B------:R0:W-:Y:S01]  /*ccc0*/  @!P0 STG.E.U8 desc[UR16][R24.64+0x28], R33 ;  /* 0x0000282118008986 */ /* 0x0001e2000c101110 */
[C---:B------:R-:W-:Y:S01]  /*ccd0*/  ISETP.LT.OR P0, PT, R41.reuse, 0x31, !P3 ;  /* 0x000000312900780c */ /* 0x040fe20005f01670 */
[----:B------:R-:W-:Y:S01]  /*cce0*/  FMUL R196, R196, UR20 ;  /* 0x00000014c4c47c20 */ /* 0x000fe20008400000 */
[----:B------:R-:W-:Y:S01]  /*ccf0*/  F2FP.SATFINITE.E4M3.F32.PACK_AB_MERGE_C R197, RZ, R197, RZ ;  /* 0x000000c5ffc5723e */ /* 0x000fe200048070ff */
        /* <DEDUP_REMOVED lines=59> */
[C---:B------:R-:W-:Y:S01]  /*d0b0*/  ISETP.LT.OR P6, PT, R41.reuse, 0x4a, !P2 ;  /* 0x0000004a2900780c */ /* 0x040fe200057c1670 */
        /* <DEDUP_REMOVED lines=57> */
[----:B------:R-:W-:Y:S01]  /*d450*/  ISETP.LT.OR P5, PT, R41, 0x61, !P3 ;  /* 0x000000612900780c */ /* 0x000fe20005fa1670 */
[----:B------:R-:W-:Y:S01]  /*d460*/  FMUL R161, R161, UR20 ;  /* 0x00000014a1a17c20 */ /* 0x000fe20008400000 */
[----:B0-----:R-:W-:Y:S01]  /*d470*/  F2FP.SATFINITE.E4M3.F32.PACK_AB_MERGE_C R33, RZ, R178, RZ ;  /* 0x000000b2ff21723e */ /* 0x001fe200048070ff */
[----:B------:R-:W-:Y:S01]  /*d480*/  FMUL R160, R160, UR20 ;  /* 0x00000014a0a07c20 */ /* 0x000fe20008400000 */
[----:B------:R-:W-:Y:S01]  /*d490*/  FMUL R159, R159, UR20 ;  /* 0x000000149f9f7c20 */ /* 0x000fe20008400000 */
[----:B------:R-:W-:Y:S01]  /*d4a0*/  FMUL R157, R157, UR20 ;  /* 0x000000149d9d7c20 */ /* 0x000fe20008400000 */
[----:B------:R-:W-:Y:S01]  /*d4b0*/  F2FP.SATFINITE.E4M3.F32.PACK_AB_MERGE_C R161, RZ, R161, RZ ;  /* 0x000000a1ffa1723e */ /* 0x000fe200048070ff */
[----:B------:R-:W-:Y:S01]  /*d4c0*/  FMUL R158, R158, UR20 ;  /* 0x000000149e9e7c20 */ /* 0x000fe20008400000 */
[----:B------:R-:W-:Y:S01]  /*d4d0*/  FMUL R156, R156, UR20 ;  /* 0x000000149c9c7c20 */ /* 0x000fe20008400000 */
[----:B------:R-:W-:Y:S01]  /*d4e0*/  @!P6 STG.E.U8 desc[UR16][R24.64+0x61], R177 ;  /* 0x000061b11800e986 */ /* 0x000fe2000c101110 */
[----:B------:R-:W-:Y:S01]  /*d4f0*/  ISETP.LT.OR P6, PT, R41, 0x69, !P3 ;  /* 0x000000692900780c */ /* 0x000fe20005fc1670 */
[----:B------:R-:W-:Y:S01]  /*d500*/  FMUL R155, R155, UR20 ;  /* 0x000000149b9b7c20 */ /* 0x000fe20008400000 */
[----:B-1----:R-:W-:Y:S01]  /*d510*/  F2FP.SATFINITE.E4M3.F32.PACK_AB_MERGE_C R35, RZ, R176, RZ ;  /* 0x000000b0ff23723e */ /* 0x002fe200048070ff */
[----:B------:R0:W-:Y:S01]  /*d520*/  @!P5 STG.E.U8 desc[UR16][R24.64+0x60], R33 ;  /* 0x000060211800d986 */ /* 0x0001e2000c101110 */
        /* <DEDUP_REMOVED lines=16> */
[----:B-1----:R-:W-:Y:S01]  /*d630*/  F2FP.SATFINITE.E4M3.F32.PACK_AB_MERGE_C R35, RZ, R170, RZ ;  /* 0x000000aaff23723e */ /* 0x002fe200048070ff */
[----:B------:R-:W-:Y:S01]  /*d640*/  @!P0 STG.E.U8 desc[UR16][R24.64+0x69], R173 ;  /* 0x000069ad18008986 */ /* 0x000fe2000c101110 */
        /* <DEDUP_REMOVED lines=12> */
[----:B------:R-:W-:Y:S01]  /*d710*/  ISETP.LT.OR P6, PT, R41, 0x79, !P3 ;  /* 0x000000792900780c */ /* 0x000fe20005fc1670 */
[----:B------:R-:W-:Y:S01]  /*d720*/  FMUL R17, R17, UR20 ;  /* 0x0000001411117c20 */ /* 0x000fe20008400000 */
[----:B------:R-:W-:Y:S01]  /*d730*/  ISETP.LT.OR P3, PT, R41, 0x7a, !P3 ;  /* 0x0000007a2900780c */ /* 0x000fe20005f61670 */
[----:B------:R-:W-:Y:S01]  /*d740*/  @!P0 STG.E.U8 desc[UR16][R24.64+0x71], R169 ;  /* 0x000071a918008986 */ /* 0x000fe2000c101110 */
[----:B0-----:R-:W-:Y:S01]  /*d750*/  F2FP.SATFINITE.E4M3.F32.PACK_AB_MERGE_C R33, RZ, R168, RZ ;  /* 0x000000a8ff21723e */ /* 0x001fe200048070ff */
[----:B------:R-:W-:Y:S01]  /*d760*/  FMUL R18, R18, UR20 ;  /* 0x0000001412127c20 */ /* 0x000fe20008400000 */
[----:B------:R-:W-:Y:S01]  /*d770*/  ISETP.GE.AND P0, PT, R42, 0x89, PT ;  /* 0x000000892a00780c */ /* 0x000fe20003f06270 */
[----:B------:R-:W-:Y:S01]  /*d780*/  FMUL R16, R16, UR20 ;  /* 0x0000001410107c20 */ /* 0x000fe20008400000 */
[----:B------:R-:W-:Y:S01]  /*d790*/  F2FP.SATFINITE.E4M3.F32.PACK_AB_MERGE_C R21, RZ, R21, RZ ;  /* 0x00000015ff15723e */ /* 0x000fe200048070ff */
[----:B------:R0:W-:Y:S01]  /*d7a0*/  @!P1 STG.E.U8 desc[UR16][R26.64+0x70], R33 ;  /* 0x000070211a009986 */ /* 0x0001e2000c101110 */
[----:B------:R-:W-:Y:S01]  /*d7b0*/  ISETP.GE.AND P1, PT, R42, 0x81, PT ;  /* 0x000000812a00780c */ /* 0x000fe20003f26270 */
[----:B------:R-:W-:Y:S01]  /*d7c0*/  FMUL R15, R15, UR20 ;  /* 0x000000140f0f7c20 */ /* 0x000fe20008400000 */
[----:B-1----:R-:W-:Y:S01]  /*d7d0*/  F2FP.SATFINITE.E4M3.F32.PACK_AB_MERGE_C R35, RZ, R166, RZ ;  /* 0x000000a6ff23723e */ /* 0x002fe200048070ff */
[----:B------:R-:W-:Y:S01]  /*d7e0*/  @!P5 STG.E.U8 desc[UR16][R26.64+0x71], R167 ;  /* 0x000071a71a00d986 */ /* 0x000fe2000c101110 */
[----:B------:R-:W-:Y:S01]  /*d7f0*/  ISETP.LT.OR P5, PT, R41, 0x79, !P2 ;  /* 0x000000792900780c */ /* 0x000fe200057a1670 */
[----:B------:R-:W-:Y:S01]  /*d800*/  FMUL R13, R13, UR20 ;  /* 0x000000140d0d7c20 */ /* 0x000fe20008400000 */
[C---:B------:R-:W-:Y:S01]  /*d810*/  ISETP.LT.OR P2, PT, R41.reuse, 0x7a, !P2 ;  /* 0x0000007a2900780c */ /* 0x040fe20005741670 */
        /* <DEDUP_REMOVED lines=9> */
[----:B------:R-:W-:Y:S01]  /*d8b0*/  F2FP.SATFINITE.E4M3.F32.PACK_AB_MERGE_C R17, RZ, R17, RZ ;  /* 0x00000011ff11723e */ /* 0x000fe200048070ff */
[----:B------:R-:W-:Y:S01]  /*d8c0*/  @!P5 STG.E.U8 desc[UR16][R26.64+0x78], R37 ;  /* 0x000078251a00d986 */ /* 0x000fe2000c101110 */
[----:B------:R-:W-:Y:S01]  /*d8d0*/  ISETP.LT.OR P5, PT, R41, 0x1, !P0 ;  /* 0x000000012900780c */ /* 0x000fe200047a1670 */
[----:B------:R-:W-:Y:S01]  /*d8e0*/  FMUL R9, R9, UR20 ;  /* 0x0000001409097c20 */ /* 0x000fe20008400000 */
[----:B------:R-:W-:Y:S01]  /*d8f0*/  F2FP.SATFINITE.E4M3.F32.PACK_AB_MERGE_C R15, RZ, R15, RZ ;  /* 0x0000000fff0f723e */ /* 0x000fe200048070ff */
[----:B------:R0:W-:Y:S01]  /*d900*/  @!P2 STG.E.U8 desc[UR16][R26.64+0x79], R163 ;  /* 0x000079a31a00a986 */ /* 0x0001e2000c101110 */
[C---:B------:R-:W-:Y:S01]  /*d910*/  ISETP.LT.OR P2, PT, R41.reuse, 0xa, !P1 ;  /* 0x0000000a2900780c */ /* 0x040fe20004f41670 */
        /* <DEDUP_REMOVED lines=9> */
[----:B------:R-:W-:Y:S01]  /*d9b0*/  F2FP.SATFINITE.E4M3.F32.PACK_AB_MERGE_C R11, RZ, R11, RZ ;  /* 0x0000000bff0b723e */ /* 0x000fe200048070ff */
[----:B------:R2:W-:Y:S01]  /*d9c0*/  @!P5 STG.E.U8 desc[UR16][R30.64], R33 ;  /* 0x000000211e00d986 */ /* 0x0005e2000c101110 */
[----:B------:R-:W-:Y:S01]  /*d9d0*/  ISETP.LT.OR P5, PT, R41, 0x9, !P0 ;  /* 0x000000092900780c */ /* 0x000fe200047a1670 */
[----:B------:R-:W-:Y:S01]  /*d9e0*/  FMUL R5, R5, UR20 ;  /* 0x0000001405057c20 */ /* 0x000fe20008400000 */
[----:B0-----:R-:W-:Y:S01]  /*d9f0*/  F2FP.SATFINITE.E4M3.F32.PACK_AB_MERGE_C R27, RZ, R156, RZ ;  /* 0x0000009cff1b723e */ /* 0x001fe200048070ff */
[----:B-----5:R-:W-:Y:S01]  /*da00*/  FMUL R0, R0, UR20 ;  /* 0x0000001400007c20 */ /* 0x020fe20008400000 */
[----:B------:R-:W-:Y:S01]  /*da10*/  F2FP.SATFINITE.E4M3.F32.PACK_AB_MERGE_C R9, RZ, R9, RZ ;  /* 0x00000009ff09723e */ /* 0x000fe200048070ff */
[----:B------:R-:W-:Y:S01]  /*da20*/  FMUL R6, R6, UR20 ;  /* 0x0000001406067c20 */ /* 0x000fe20008400000 */
[----:B------:R-:W-:Y:S01]  /*da30*/  F2FP.SATFINITE.E4M3.F32.PACK_AB_MERGE_C R7, RZ, R7, RZ ;  /* 0x00000007ff07723e */ /* 0x000fe200048070ff */
[----:B------:R-:W3:Y:S01]  /*da40*/  LDL.LU R221, [R1+0x14] ;  /* 0x0000140001dd7983 */ /* 0x000ee20000300800 */
[----:B-1----:R-:W-:Y:S01]  /*da50*/  F2FP.SATFINITE.E4M3.F32.PACK_AB_MERGE_C R25, RZ, R158, RZ ;  /* 0x0000009eff19723e */ /* 0x002fe200048070ff */
[----:B------:R-:W-:Y:S01]  /*da60*/  FMUL R2, R2, UR20 ;  /* 0x0000001402027c20 */ /* 0x000fe20008400000 */
[----:B------:R-:W-:Y:S01]  /*da70*/  F2FP.SATFINITE.E4M3.F32.PACK_AB_MERGE_C R5, RZ, R5, RZ ;  /* 0x00000005ff05723e */ /* 0x000fe200048070ff */
[----:B------:R-:W-:Y:S01]  /*da80*/  @!P6 STG.E.U8 desc[UR16][R30.64+0x1], R159 ;  /* 0x0000019f1e00e986 */ /* 0x000fe2000c101110 */
[----:B------:R-:W-:Y:S01]  /*da90*/  ISETP.LT.OR P6, PT, R41, 0xa, !P0 ;  /* 0x0000000a2900780c */ /* 0x000fe200047c1670 */
[----:B------:R-:W-:Y:S01]  /*daa0*/  FMUL R3, R3, UR20 ;  /* 0x0000001403037c20 */ /* 0x000fe20008400000 */
[----:B--2---:R-:W-:Y:S01]  /*dab0*/  F2FP.SATFINITE.E4M3.F32.PACK_AB_MERGE_C R33, RZ, R152, RZ ;  /* 0x00000098ff21723e */ /* 0x004fe200048070ff */
[----:B------:R-:W-:Y:S01]  /*dac0*/  @!P2 STG.E.U8 desc[UR16][R28.64+0x9], R157 ;  /* 0x0000099d1c00a986 */ /* 0x000fe2000c101110 */
[----:B------:R-:W-:Y:S01]  /*dad0*/  ISETP.LT.OR P2, PT, R41, 0x12, !P1 ;  /* 0x000000122900780c */ /* 0x000fe20004f41670 */
[----:B------:R-:W-:-:S02]  /*dae0*/  FMUL R4, R4, UR20 ;  /* 0x0000001404047c20 */ /* 0x000fc40008400000 */
[----:B------:R0:W-:Y:S01]  /*daf0*/  @!P3 STG.E.U8 desc[UR16][R28.64+0x8], R25 ;  /* 0x000008191c00b986 */ /* 0x0001e2000c101110 */
[----:B------:R-:W-:-:S03]  /*db00*/  ISETP.LT.OR P3, PT, R41, 0x11, !P1 ;  /* 0x000000112900780c */ /* 0x000fc60004f61670 */
[----:B------:R1:W-:Y:S01]  /*db10*/  @!P5 STG.E.U8 desc[UR16][R30.64+0x8], R27 ;  /* 0x0000081b1e00d986 */ /* 0x0003e2000c101110 */
[----:B------:R-:W-:-:S03]  /*db20*/  ISETP.LT.OR P5, PT, R41, 0x11, !P0 ;  /* 0x000000112900780c */ /* 0x000fc600047a1670 */
[----:B------:R-:W-:Y:S01]  /*db30*/  @!P6 STG.E.U8 desc[UR16][R30.64+0x9], R155 ;  /* 0x0000099b1e00e986 */ /* 0x000fe2000c101110 */
[----:B------:R-:W-:-:S03]  /*db40*/  ISETP.LT.OR P6, PT, R41, 0x12, !P0 ;  /* 0x000000122900780c */ /* 0x000fc600047c1670 */
[----:B------:R-:W-:Y:S01]  /*db50*/  @!P2 STG.E.U8 desc[UR16][R28.64+0x11], R153 ;  /* 0x000011991c00a986 */ /* 0x000fe2000c101110 */
[----:B------:R-:W-:Y:S02]  /*db60*/  ISETP.LT.OR P2, PT, R41, 0x1a, !P1 ;  /* 0x0000001a2900780c */ /* 0x000fe40004f41670 */
[----:B0-----:R-:W-:Y:S01]  /*db70*/  F2FP.SATFINITE.E4M3.F32.PACK_AB_MERGE_C R25, RZ, R154, RZ ;  /* 0x0000009aff19723e */ /* 0x001fe200048070ff */
[----:B------:R-:W2:Y:S01]  /*db80*/  LDL.LU R220, [R1+0x18] ;  /* 0x0000180001dc7983 */ /* 0x000ea20000300800 */
[----:B-1----:R-:W-:-:S03]  /*db90*/  F2FP.SATFINITE.E4M3.F32.PACK_AB_MERGE_C R27, RZ, R20, RZ ;  /* 0x00000014ff1b723e */ /* 0x002fc600048070ff */
[----:B------:R0:W-:Y:S01]  /*dba0*/  @!P3 STG.E.U8 desc[UR16][R28.64+0x10], R25 ;  /* 0x000010191c00b986 */ /* 0x0001e2000c101110 */
[----:B------:R-:W-:-:S03]  /*dbb0*/  ISETP.LT.OR P3, PT, R41, 0x19, !P1 ;  /* 0x000000192900780c */ /* 0x000fc60004f61670 */
[----:B------:R-:W-:Y:S01]  /*dbc0*/  @!P5 STG.E.U8 desc[UR16][R30.64+0x10], R33 ;  /* 0x000010211e00d986 */ /* 0x000fe2000c101110 */
[----:B------:R-:W-:-:S03]  /*dbd0*/  ISETP.LT.OR P5, PT, R41, 0x19, !P0 ;  /* 0x000000192900780c */ /* 0x000fc600047a1670 */
[----:B------:R1:W-:Y:S01]  /*dbe0*/  @!P6 STG.E.U8 desc[UR16][R30.64+0x11], R23 ;  /* 0x000011171e00e986 */ /* 0x0003e2000c101110 */
[----:B------:R-:W-:-:S03]  /*dbf0*/  ISETP.LT.OR P6, PT, R41, 0x1a, !P0 ;  /* 0x0000001a2900780c */ /* 0x000fc600047c1670 */
[----:B------:R4:W-:Y:S01]  /*dc00*/  @!P2 STG.E.U8 desc[UR16][R28.64+0x19], R21 ;  /* 0x000019151c00a986 */ /* 0x0009e2000c101110 */
[C---:B------:R-:W-:Y:S02]  /*dc10*/  ISETP.LT.OR P2, PT, R41.reuse, 0x22, !P1 ;  /* 0x000000222900780c */ /* 0x040fe40004f41670 */
[----:B0-----:R-:W-:Y:S01]  /*dc20*/  F2FP.SATFINITE.E4M3.F32.PACK_AB_MERGE_C R25, RZ, R22, RZ ;  /* 0x00000016ff19723e */ /* 0x001fe200048070ff */
[----:B------:R-:W2:Y:S04]  /*dc30*/  LDL.LU R222, [R1+0x1c] ;  /* 0x00001c0001de7983 */ /* 0x000ea80000300800 */
[----:B------:R-:W-:Y:S01]  /*dc40*/  @!P3 STG.E.U8 desc[UR16][R28.64+0x18], R25 ;  /* 0x000018191c00b986 */ /* 0x000fe2000c101110 */
[C---:B------:R-:W-:Y:S02]  /*dc50*/  ISETP.LT.OR P3, PT, R41.reuse, 0x21, !P1 ;  /* 0x000000212900780c */ /* 0x040fe40004f61670 */
[----:B-1----:R-:W-:Y:S01]  /*dc60*/  F2FP.SATFINITE.E4M3.F32.PACK_AB_MERGE_C R23, RZ, R18, RZ ;  /* 0x00000012ff17723e */ /* 0x002fe200048070ff */
[----:B------:R-:W-:Y:S01]  /*dc70*/  @!P5 STG.E.U8 desc[UR16][R30.64+0x18], R27 ;  /* 0x0000181b1e00d986 */ /* 0x000fe2000c101110 */
[----:B------:R-:W-:-:S02]  /*dc80*/  ISETP.LT.OR P5, PT, R41, 0x21, !P0 ;  /* 0x000000212900780c */ /* 0x000fc400047a1670 */
[----:B----4-:R-:W-:Y:S01]  /*dc90*/  F2FP.SATFINITE.E4M3.F32.PACK_AB_MERGE_C R21, RZ, R16, RZ ;  /* 0x00000010ff15723e */ /* 0x010fe200048070ff */
[----:B------:R0:W-:Y:S01]  /*dca0*/  @!P6 STG.E.U8 desc[UR16][R30.64+0x19], R19 ;  /* 0x000019131e00e986 */ /* 0x0001e2000c101110 */
[----:B------:R-:W-:-:S03]  /*dcb0*/  ISETP.LT.OR P6, PT, R41, 0x22, !P0 ;  /* 0x000000222900780c */ /* 0x000fc600047c1670 */
[----:B------:R1:W-:Y:S01]  /*dcc0*/  @!P2 STG.E.U8 desc[UR16][R28.64+0x21], R17 ;  /* 0x000021111c00a986 */ /* 0x0003e2000c101110 */
[----:B------:R-:W-:-:S03]  /*dcd0*/  ISETP.LT.OR P2, PT, R41, 0x2a, !P1 ;  /* 0x0000002a2900780c */ /* 0x000fc60004f41670 */
[----:B------:R-:W-:Y:S01]  /*dce0*/  @!P3 STG.E.U8 desc[UR16][R28.64+0x20], R23 ;  /* 0x000020171c00b986 */ /* 0x000fe2000c101110 */
[----:B------:R-:W-:-:S03]  /*dcf0*/  ISETP.LT.OR P3, PT, R41, 0x29, !P1 ;  /* 0x000000292900780c */ /* 0x000fc60004f61670 */
[----:B------:R-:W-:Y:S01]  /*dd00*/  @!P5 STG.E.U8 desc[UR16][R30.64+0x20], R21 ;  /* 0x000020151e00d986 */ /* 0x000fe2000c101110 */
[C---:B------:R-:W-:Y:S02]  /*dd10*/  ISETP.LT.OR P5, PT, R41.reuse, 0x29, !P0 ;  /* 0x000000292900780c */ /* 0x040fe400047a1670 */
[----:B0-----:R-:W-:Y:S01]  /*dd20*/  F2FP.SATFINITE.E4M3.F32.PACK_AB_MERGE_C R19, RZ, R14, RZ ;  /* 0x0000000eff13723e */ /* 0x001fe200048070ff */
[----:B------:R0:W-:Y:S01]  /*dd30*/  @!P6 STG.E.U8 desc[UR16][R30.64+0x21], R15 ;  /* 0x0000210f1e00e986 */ /* 0x0001e2000c101110 */
[C---:B------:R-:W-:Y:S02]  /*dd40*/  ISETP.LT.OR P6, PT, R41.reuse, 0x2a, !P0 ;  /* 0x0000002a2900780c */ /* 0x040fe400047c1670 */
[----:B-1----:R-:W-:Y:S01]  /*dd50*/  F2FP.SATFINITE.E4M3.F32.PACK_AB_MERGE_C R17, RZ, R12, RZ ;  /* 0x0000000cff11723e */ /* 0x002fe200048070ff */
        /* <DEDUP_REMOVED lines=15> */
[----:B0-----:R-:W-:Y:S02]  /*de50*/  F2FP.SATFINITE.E4M3.F32.PACK_AB_MERGE_C R11, RZ, R6, RZ ;  /* 0x00000006ff0b723e */ /* 0x001fe400048070ff */
[C---:B------:R-:W-:Y:S01]  /*de60*/  ISETP.LT.OR P5, PT, R41.reuse, 0x39, !P0 ;  /* 0x000000392900780c */ /* 0x040fe200047a1670 */
[----:B------:R0:W-:Y:S01]  /*de70*/  @!P6 STG.E.U8 desc[UR16][R30.64+0x31], R7 ;  /* 0x000031071e00e986 */ /* 0x0001e2000c101110 */
[----:B-1----:R-:W-:Y:S02]  /*de80*/  F2FP.SATFINITE.E4M3.F32.PACK_AB_MERGE_C R9, RZ, R4, RZ ;  /* 0x00000004ff09723e */ /* 0x002fe400048070ff */
[----:B------:R-:W-:Y:S01]  /*de90*/  ISETP.LT.OR P6, PT, R41, 0x3a, !P0 ;  /* 0x0000003a2900780c */ /* 0x000fe200047c1670 */
[----:B------:R1:W-:Y:S04]  /*dea0*/  @!P2 STG.E.U8 desc[UR16][R28.64+0x39], R5 ;  /* 0x000039051c00a986 */ /* 0x0003e8000c101110 */
[----:B------:R4:W-:Y:S01]  /*deb0*/  @!P3 STG.E.U8 desc[UR16][R28.64+0x38], R11 ;  /* 0x0000380b1c00b986 */ /* 0x0009e2000c101110 */
[----:B------:R-:W-:Y:S01]  /*dec0*/  FMUL R4, R227, UR20 ;  /* 0x00000014e3047c20 */ /* 0x000fe20008400000 */
[----:B------:R-:W-:-:S02]  /*ded0*/  ISETP.LT.OR P3, PT, R41, 0x41, !P1 ;  /* 0x000000412900780c */ /* 0x000fc40004f61670 */
[----:B0-----:R-:W-:Y:S02]  /*dee0*/  F2FP.SATFINITE.E4M3.F32.PACK_AB_MERGE_C R7, RZ, R3, RZ ;  /* 0x00000003ff07723e */ /* 0x001fe400048070ff */
[----:B-1----:R-:W-:Y:S01]  /*def0*/  F2FP.SATFINITE.E4M3.F32.PACK_AB_MERGE_C R5, RZ, R0, RZ ;  /* 0x00000000ff05723e */ /* 0x002fe200048070ff */
[----:B------:R-:W-:Y:S01]  /*df00*/  FMUL R0, R223, UR20 ;  /* 0x00000014df007c20 */ /* 0x000fe20008400000 */
[----:B------:R-:W-:Y:S01]  /*df10*/  ISETP.LT.OR P2, PT, R41, 0x42, !P1 ;  /* 0x000000422900780c */ /* 0x000fe20004f41670 */
[----:B------:R-:W2:Y:S01]  /*df20*/  LDL.LU R223, [R1+0x20] ;  /* 0x0000200001df7983 */ /* 0x000ea20000300800 */
[----:B----4-:R-:W-:Y:S02]  /*df30*/  F2FP.SATFINITE.E4M3.F32.PACK_AB_MERGE_C R11, RZ, R2, RZ ;  /* 0x00000002ff0b723e */ /* 0x010fe400048070ff */
[----:B------:R-:W-:Y:S01]  /*df40*/  F2FP.SATFINITE.E4M3.F32.PACK_AB_MERGE_C R13, RZ, R0, RZ ;  /* 0x00000000ff0d723e */ /* 0x000fe200048070ff */
[----:B---3--:R-:W-:Y:S01]  /*df50*/  FMUL R0, R225, UR20 ;  /* 0x00000014e1007c20 */ /* 0x008fe20008400000 */
[----:B------:R-:W-:Y:S01]  /*df60*/  FMUL R2, R224, UR20 ;  /* 0x00000014e0027c20 */ /* 0x000fe20008400000 */
[----:B------:R-:W3:Y:S04]  /*df70*/  LDL.LU R225, [R1+0x24] ;  /* 0x0000240001e17983 */ /* 0x000ee80000300800 */
[----:B------:R-:W4:Y:S01]  /*df80*/  LDL.LU R224, [R1+0x28] ;  /* 0x0000280001e07983 */ /* 0x000f220000300800 */
[----:B------:R-:W-:-:S03]  /*df90*/  FMUL R3, R226, UR20 ;  /* 0x00000014e2037c20 */ /* 0x000fc60008400000 */
[----:B------:R-:W4:Y:S04]  /*dfa0*/  LDL.LU R226, [R1+0x2c] ;  /* 0x00002c0001e27983 */ /* 0x000f280000300800 */
[----:B------:R-:W4:Y:S04]  /*dfb0*/  LDL.LU R227, [R1+0x30] ;  /* 0x0000300001e37983 */ /* 0x000f280000300800 */
[----:B------:R-:W-:Y:S01]  /*dfc0*/  @!P5 STG.E.U8 desc[UR16][R30.64+0x38], R9 ;  /* 0x000038091e00d986 */ /* 0x000fe2000c101110 */
[----:B------:R-:W-:-:S03]  /*dfd0*/  ISETP.LT.OR P5, PT, R41, 0x41, !P0 ;  /* 0x000000412900780c */ /* 0x000fc600047a1670 */
[----:B------:R0:W-:Y:S01]  /*dfe0*/  @!P6 STG.E.U8 desc[UR16][R30.64+0x39], R7 ;  /* 0x000039071e00e986 */ /* 0x0001e2000c101110 */
[----:B------:R-:W-:-:S03]  /*dff0*/  ISETP.LT.OR P6, PT, R41, 0x42, !P0 ;  /* 0x000000422900780c */ /* 0x000fc600047c1670 */
[----:B------:R-:W-:Y:S01]  /*e000*/  @!P3 STG.E.U8 desc[UR16][R28.64+0x40], R11 ;  /* 0x0000400b1c00b986 */ /* 0x000fe2000c101110 */
[----:B------:R-:W-:-:S03]  /*e010*/  ISETP.LT.OR P3, PT, R41, 0x49, !P1 ;  /* 0x000000492900780c */ /* 0x000fc60004f61670 */
[----:B------:R1:W-:Y:S01]  /*e020*/  @!P2 STG.E.U8 desc[UR16][R28.64+0x41], R5 ;  /* 0x000041051c00a986 */ /* 0x0003e2000c101110 */
[----:B0-----:R-:W-:-:S03]  /*e030*/  F2FP.SATFINITE.E4M3.F32.PACK_AB_MERGE_C R7, RZ, R0, RZ ;  /* 0x00000000ff07723e */ /* 0x001fc600048070ff */
[----:B------:R-:W-:Y:S01]  /*e040*/  @!P5 STG.E.U8 desc[UR16][R30.64+0x40], R13 ;  /* 0x0000400d1e00d986 */ /* 0x000fe2000c101110 */
[C---:B------:R-:W-:Y:S02]  /*e050*/  ISETP.LT.OR P2, PT, R41.reuse, 0x4a, !P1 ;  /* 0x0000004a2900780c */ /* 0x040fe40004f41670 */
[----:B-1----:R-:W-:Y:S01]  /*e060*/  F2FP.SATFINITE.E4M3.F32.PACK_AB_MERGE_C R5, RZ, R2, RZ ;  /* 0x00000002ff05723e */ /* 0x002fe200048070ff */
[----:B------:R0:W-:Y:S01]  /*e070*/  @!P6 STG.E.U8 desc[UR16][R30.64+0x41], R7 ;  /* 0x000041071e00e986 */ /* 0x0001e2000c101110 */
[C---:B------:R-:W-:Y:S02]  /*e080*/  ISETP.LT.OR P5, PT, R41.reuse, 0x49, !P0 ;  /* 0x000000492900780c */ /* 0x040fe400047a1670 */
[C---:B------:R-:W-:Y:S01]  /*e090*/  ISETP.LT.OR P6, PT, R41.reuse, 0x4a, !P0 ;  /* 0x0000004a2900780c */ /* 0x040fe200047c1670 */
[----:B------:R1:W-:Y:S01]  /*e0a0*/  @!P3 STG.E.U8 desc[UR16][R28.64+0x48], R5 ;  /* 0x000048051c00b986 */ /* 0x0003e2000c101110 */
[----:B------:R-:W-:Y:S02]  /*e0b0*/  ISETP.LT.OR P3, PT, R41, 0x51, !P1 ;  /* 0x000000512900780c */ /* 0x000fe40004f61670 */
[----:B------:R-:W-:-:S02]  /*e0c0*/  F2FP.SATFINITE.E4M3.F32.PACK_AB_MERGE_C R9, RZ, R3, RZ ;  /* 0x00000003ff09723e */ /* 0x000fc400048070ff */
[----:B------:R-:W-:-:S03]  /*e0d0*/  F2FP.SATFINITE.E4M3.F32.PACK_AB_MERGE_C R11, RZ, R4, RZ ;  /* 0x00000004ff0b723e */ /* 0x000fc600048070ff */
[----:B------:R1:W-:Y:S04]  /*e0e0*/  @!P2 STG.E.U8 desc[UR16][R28.64+0x49], R9 ;  /* 0x000049091c00a986 */ /* 0x0003e8000c101110 */
[----:B------:R-:W-:Y:S01]  /*e0f0*/  @!P5 STG.E.U8 desc[UR16][R30.64+0x48], R11 ;  /* 0x0000480b1e00d986 */ /* 0x000fe2000c101110 */
[----:B------:R-:W-:-:S03]  /*e100*/  FMUL R0, R221, UR20 ;  /* 0x00000014dd007c20 */ /* 0x000fc60008400000 */
[----:B------:R-:W4:Y:S02]  /*e110*/  LDL.LU R221, [R1+0x34] ;  /* 0x0000340001dd7983 */ /* 0x000f240000300800 */
[----:B0-----:R-:W-:-:S05]  /*e120*/  F2FP.SATFINITE.E4M3.F32.PACK_AB_MERGE_C R7, RZ, R0, RZ ;  /* 0x00000000ff07723e */ /* 0x001fca00048070ff */
[----:B------:R-:W-:Y:S01]  /*e130*/  @!P6 STG.E.U8 desc[UR16][R30.64+0x49], R7 ;  /* 0x000049071e00e986 */ /* 0x000fe2000c101110 */
[----:B--2---:R-:W-:-:S03]  /*e140*/  FMUL R2, R220, UR20 ;  /* 0x00000014dc027c20 */ /* 0x004fc60008400000 */
[----:B------:R-:W2:Y:S02]  /*e150*/  LDL.LU R220, [R1+0x38] ;  /* 0x0000380001dc7983 */ /* 0x000ea40000300800 */
[----:B-1----:R-:W-:-:S05]  /*e160*/  F2FP.SATFINITE.E4M3.F32.PACK_AB_MERGE_C R5, RZ, R2, RZ ;  /* 0x00000002ff05723e */ /* 0x002fca00048070ff */
[----:B------:R0:W-:Y:S01]  /*e170*/  @!P3 STG.E.U8 desc[UR16][R28.64+0x50], R5 ;  /* 0x000050051c00b986 */ /* 0x0001e2000c101110 */
[----:B------:R-:W-:-:S03]  /*e180*/  FMUL R3, R222, UR20 ;  /* 0x00000014de037c20 */ /* 0x000fc60008400000 */
[----:B------:R-:W2:Y:S02]  /*e190*/  LDL.LU R222, [R1+0x3c] ;  /* 0x00003c0001de7983 */ /* 0x000ea40000300800 */
[----:B------:R-:W-:Y:S01]  /*e1a0*/  F2FP.SATFINITE.E4M3.F32.PACK_AB_MERGE_C R9, RZ, R3, RZ ;  /* 0x00000003ff09723e */ /* 0x000fe200048070ff */
[----:B------:R-:W-:Y:S02]  /*e1b0*/  FMUL R0, R223, UR20 ;  /* 0x00000014df007c20 */ /* 0x000fe40008400000 */
[----:B------:R-:W2:Y:S03]  /*e1c0*/  LDL.LU R223, [R1+0x40] ;  /* 0x0000400001df7983 */ /* 0x000ea60000300800 */
[----:B------:R-:W-:Y:S01]  /*e1d0*/  F2FP.SATFINITE.E4M3.F32.PACK_AB_MERGE_C R13, RZ, R0, RZ ;  /* 0x00000000ff0d723e */ /* 0x000fe200048070ff */
[----:B---3--:R-:W-:Y:S02]  /*e1e0*/  FMUL R2, R225, UR20 ;  /* 0x00000014e1027c20 */ /* 0x008fe40008400000 */
[----:B------:R-:W3:Y:S01]  /*e1f0*/  LDL.LU R225, [R1+0x44] ;  /* 0x0000440001e17983 */ /* 0x000ee20000300800 */
[----:B----4-:R-:W-:-:S03]  /*e200*/  FMUL R0, R224, UR20 ;  /* 0x00000014e0007c20 */ /* 0x010fc60008400000 */
[----:B------:R-:W4:Y:S01]  /*e210*/  LDL.LU R224, [R1+0x48] ;  /* 0x0000480001e07983 */ /* 0x000f220000300800 */
[----:B------:R-:W-:Y:S01]  /*e220*/  FMUL R3, R226, UR20 ;  /* 0x00000014e2037c20 */ /* 0x000fe20008400000 */
[----:B0-----:R-:W-:Y:S02]  /*e230*/  F2FP.SATFINITE.E4M3.F32.PACK_AB_MERGE_C R5, RZ, R0, RZ ;  /* 0x00000000ff05723e */ /* 0x001fe400048070ff */
[----:B------:R-:W4:Y:S01]  /*e240*/  LDL.LU R226, [R1+0x4c] ;  /* 0x00004c0001e27983 */ /* 0x000f220000300800 */
[----:B------:R-:W-:-:S03]  /*e250*/  FMUL R0, R227, UR20 ;  /* 0x00000014e3007c20 */ /* 0x000fc60008400000 */
[----:B------:R-:W4:Y:S01]  /*e260*/  LDL.LU R227, [R1+0x50] ;  /* 0x0000500001e37983 */ /* 0x000f220000300800 */
[C---:B------:R-:W-:Y:S02]  /*e270*/  ISETP.LT.OR P2, PT, R41.reuse, 0x52, !P1 ;  /* 0x000000522900780c */ /* 0x040fe40004f41670 */
[C---:B------:R-:W-:Y:S01]  /*e280*/  ISETP.LT.OR P6, PT, R41.reuse, 0x52, !P0 ;  /* 0x000000522900780c */ /* 0x040fe200047c1670 */
[----:B------:R-:W4:Y:S01]  /*e290*/  LDL.LU R219, [R1+0x54] ;  /* 0x0000540001db7983 */ /* 0x000f220000300800 */
[C---:B------:R-:W-:Y:S02]  /*e2a0*/  ISETP.LT.OR P5, PT, R41.reuse, 0x51, !P0 ;  /* 0x000000512900780c */ /* 0x040fe400047a1670 */
[----:B------:R-:W-:Y:S02]  /*e2b0*/  ISETP.LT.OR P3, PT, R41, 0x59, !P1 ;  /* 0x000000592900780c */ /* 0x000fe40004f61670 */
[----:B------:R-:W-:Y:S02]  /*e2c0*/  F2FP.SATFINITE.E4M3.F32.PACK_AB_MERGE_C R7, RZ, R2, RZ ;  /* 0x00000002ff07723e */ /* 0x000fe400048070ff */
[----:B------:R-:W-:-:S03]  /*e2d0*/  F2FP.SATFINITE.E4M3.F32.PACK_AB_MERGE_C R11, RZ, R0, RZ ;  /* 0x00000000ff0b723e */ /* 0x000fc600048070ff */
[----:B------:R0:W-:Y:S01]  /*e2e0*/  @!P2 STG.E.U8 desc[UR16][R28.64+0x51], R9 ;  /* 0x000051091c00a986 */ /* 0x0001e2000c101110 */
[----:B------:R-:W-:-:S03]  /*e2f0*/  ISETP.LT.OR P2, PT, R41, 0x5a, !P1 ;  /* 0x0000005a2900780c */ /* 0x000fc60004f41670 */
[----:B------:R-:W-:Y:S01]  /*e300*/  @!P6 STG.E.U8 desc[UR16][R30.64+0x51], R7 ;  /* 0x000051071e00e986 */ /* 0x000fe2000c101110 */
[----:B------:R-:W-:-:S03]  /*e310*/  ISETP.LT.OR P6, PT, R41, 0x5a, !P0 ;  /* 0x0000005a2900780c */ /* 0x000fc600047c1670 */
[----:B------:R-:W-:Y:S01]  /*e320*/  @!P5 STG.E.U8 desc[UR16][R30.64+0x50], R13 ;  /* 0x0000500d1e00d986 */ /* 0x000fe2000c101110 */
[----:B0-----:R-:W-:-:S03]  /*e330*/  F2FP.SATFINITE.E4M3.F32.PACK_AB_MERGE_C R9, RZ, R3, RZ ;  /* 0x00000003ff09723e */ /* 0x001fc600048070ff */
[----:B------:R0:W-:Y:S04]  /*e340*/  @!P3 STG.E.U8 desc[UR16][R28.64+0x58], R5 ;  /* 0x000058051c00b986 */ /* 0x0001e8000c101110 */
[----:B------:R1:W-:Y:S01]  /*e350*/  @!P2 STG.E.U8 desc[UR16][R28.64+0x59], R9 ;  /* 0x000059091c00a986 */ /* 0x0003e2000c101110 */
[----:B------:R-:W-:-:S03]  /*e360*/  FMUL R0, R221, UR20 ;  /* 0x00000014dd007c20 */ /* 0x000fc60008400000 */
[----:B------:R-:W4:Y:S02]  /*e370*/  LDL.LU R221, [R1+0x58] ;  /* 0x0000580001dd7983 */ /* 0x000f240000300800 */
[----:B0-----:R-:W-:-:S05]  /*e380*/  F2FP.SATFINITE.E4M3.F32.PACK_AB_MERGE_C R5, RZ, R0, RZ ;  /* 0x00000000ff05723e */ /* 0x001fca00048070ff */
[----:B------:R0:W-:Y:S01]  /*e390*/  @!P6 STG.E.U8 desc[UR16][R30.64+0x59], R5 ;  /* 0x000059051e00e986 */ /* 0x0001e2000c101110 */
[----:B--2---:R-:W-:-:S03]  /*e3a0*/  FMUL R2, R220, UR20 ;  /* 0x00000014dc027c20 */ /* 0x004fc60008400000 */
[----:B------:R-:W2:Y:S02]  /*e3b0*/  LDL.LU R220, [R1+0x5c] ;  /* 0x00005c0001dc7983 */ /* 0x000ea40000300800 */
[----:B------:R-:W-:Y:S01]  /*e3c0*/  F2FP.SATFINITE.E4M3.F32.PACK_AB_MERGE_C R7, RZ, R2, RZ ;  /* 0x00000002ff07723e */ /* 0x000fe200048070ff */
[----:B------:R-:W-:Y:S02]  /*e3d0*/  FMUL R3, R222, UR20 ;  /* 0x00000014de037c20 */ /* 0x000fe40008400000 */
[----:B------:R-:W2:Y:S03]  /*e3e0*/  LDL.LU R222, [R1+0x60] ;  /* 0x0000600001de7983 */ /* 0x000ea60000300800 */
[----:B-1----:R-:W-:Y:S01]  /*e3f0*/  F2FP.SATFINITE.E4M3.F32.PACK_AB_MERGE_C R9, RZ, R3, RZ ;  /* 0x00000003ff09723e */ /* 0x002fe200048070ff */
[----:B------:R-:W-:Y:S02]  /*e400*/  FMUL R4, R223, UR20 ;  /* 0x00000014df047c20 */ /* 0x000fe40008400000 */
[----:B------:R-:W2:Y:S01]  /*e410*/  LDL.LU R223, [R1+0x64] ;  /* 0x0000640001df7983 */ /* 0x000ea20000300800 */
[----:B---3--:R-:W-:-:S03]  /*e420*/  FMUL R0, R225, UR20 ;  /* 0x00000014e1007c20 */ /* 0x008fc60008400000 */
[----:B------:R-:W3:Y:S01]  /*e430*/  LDL.LU R225, [R1+0x68] ;  /* 0x0000680001e17983 */ /* 0x000ee20000300800 */
[----:B----4-:R-:W-:Y:S01]  /*e440*/  FMUL R2, R224, UR20 ;  /* 0x00000014e0027c20 */ /* 0x010fe20008400000 */
[----:B0-----:R-:W-:Y:S02]  /*e450*/  F2FP.SATFINITE.E4M3.F32.PACK_AB_MERGE_C R5, RZ, R0, RZ ;  /* 0x00000000ff05723e */ /* 0x001fe400048070ff */
[----:B------:R-:W4:Y:S01]  /*e460*/  LDL.LU R224, [R1+0x6c] ;  /* 0x00006c0001e07983 */ /* 0x000f220000300800 */
[----:B------:R-:W-:-:S03]  /*e470*/  FMUL R3, R226, UR20 ;  /* 0x00000014e2037c20 */ /* 0x000fc60008400000 */
[----:B------:R-:W4:Y:S01]  /*e480*/  LDL.LU R226, [R1+0x70] ;  /* 0x0000700001e27983 */ /* 0x000f220000300800 */
[----:B------:R-:W-:-:S03]  /*e490*/  FMUL R0, R227, UR20 ;  /* 0x00000014e3007c20 */ /* 0x000fc60008400000 */
[----:B------:R-:W4:Y:S01]  /*e4a0*/  LDL.LU R227, [R1+0x74] ;  /* 0x0000740001e37983 */ /* 0x000f220000300800 */
[C---:B------:R-:W-:Y:S02]  /*e4b0*/  ISETP.LT.OR P5, PT, R41.reuse, 0x59, !P0 ;  /* 0x000000592900780c */ /* 0x040fe400047a1670 */
[C---:B------:R-:W-:Y:S02]  /*e4c0*/  ISETP.LT.OR P2, PT, R41.reuse, 0x62, !P1 ;  /* 0x000000622900780c */ /* 0x040fe40004f41670 */
[C---:B------:R-:W-:Y:S02]  /*e4d0*/  ISETP.LT.OR P3, PT, R41.reuse, 0x61, !P1 ;  /* 0x000000612900780c */ /* 0x040fe40004f61670 */
[----:B------:R-:W-:-:S07]  /*e4e0*/  ISETP.LT.OR P6, PT, R41, 0x62, !P0 ;  /* 0x000000622900780c */ /* 0x000fce00047c1670 */
[----:B------:R-:W-:Y:S01]  /*e4f0*/  @!P5 STG.E.U8 desc[UR16][R30.64+0x58], R11 ;  /* 0x0000580b1e00d986 */ /* 0x000fe2000c101110 */
[----:B------:R-:W-:-:S03]  /*e500*/  ISETP.LT.OR P5, PT, R41, 0x61, !P0 ;  /* 0x000000612900780c */ /* 0x000fc600047a1670 */
[----:B------:R0:W-:Y:S01]  /*e510*/  @!P2 STG.E.U8 desc[UR16][R28.64+0x61], R9 ;  /* 0x000061091c00a986 */ /* 0x0001e2000c101110 */
[----:B------:R-:W-:-:S03]  /*e520*/  ISETP.LT.OR P2, PT, R41, 0x6a, !P1 ;  /* 0x0000006a2900780c */ /* 0x000fc60004f41670 */
[----:B------:R1:W-:Y:S01]  /*e530*/  @!P3 STG.E.U8 desc[UR16][R28.64+0x60], R7 ;  /* 0x000060071c00b986 */ /* 0x0003e2000c101110 */
[----:B------:R-:W-:Y:S02]  /*e540*/  ISETP.LT.OR P3, PT, R41, 0x69, !P1 ;  /* 0x000000692900780c */ /* 0x000fe40004f61670 */
[----:B------:R-:W-:Y:S01]  /*e550*/  F2FP.SATFINITE.E4M3.F32.PACK_AB_MERGE_C R13, RZ, R4, RZ ;  /* 0x00000004ff0d723e */ /* 0x000fe200048070ff */
[----:B------:R1:W-:Y:S01]  /*e560*/  @!P6 STG.E.U8 desc[UR16][R30.64+0x61], R5 ;  /* 0x000061051e00e986 */ /* 0x0003e2000c101110 */
[----:B0-----:R-:W-:-:S03]  /*e570*/  F2FP.SATFINITE.E4M3.F32.PACK_AB_MERGE_C R9, RZ, R3, RZ ;  /* 0x00000003ff09723e */ /* 0x001fc600048070ff */
[----:B------:R-:W-:Y:S01]  /*e580*/  @!P5 STG.E.U8 desc[UR16][R30.64+0x60], R13 ;  /* 0x0000600d1e00d986 */ /* 0x000fe2000c101110 */
[----:B-1----:R-:W-:-:S03]  /*e590*/  F2FP.SATFINITE.E4M3.F32.PACK_AB_MERGE_C R7, RZ, R2, RZ ;  /* 0x00000002ff07723e */ /* 0x002fc600048070ff */
[----:B------:R-:W-:Y:S01]  /*e5a0*/  @!P2 STG.E.U8 desc[UR16][R28.64+0x69], R9 ;  /* 0x000069091c00a986 */ /* 0x000fe2000c101110 */
[C---:B------:R-:W-:Y:S02]  /*e5b0*/  ISETP.LT.OR P5, PT, R41.reuse, 0x69, !P0 ;  /* 0x000000692900780c */ /* 0x040fe400047a1670 */
[C---:B------:R-:W-:Y:S01]  /*e5c0*/  ISETP.LT.OR P6, PT, R41.reuse, 0x6a, !P0 ;  /* 0x0000006a2900780c */ /* 0x040fe200047c1670 */
[----:B------:R0:W-:Y:S01]  /*e5d0*/  @!P3 STG.E.U8 desc[UR16][R28.64+0x68], R7 ;  /* 0x000068071c00b986 */ /* 0x0001e2000c101110 */
[----:B------:R-:W-:Y:S01]  /*e5e0*/  ISETP.LT.OR P2, PT, R41, 0x72, !P1 ;  /* 0x000000722900780c */ /* 0x000fe20004f41670 */
[----:B------:R-:W-:Y:S01]  /*e5f0*/  FMUL R2, R219, UR20 ;  /* 0x00000014db027c20 */ /* 0x000fe20008400000 */
[----:B------:R-:W-:Y:S02]  /*e600*/  ISETP.LT.OR P3, PT, R41, 0x71, !P1 ;  /* 0x000000712900780c */ /* 0x000fe40004f61670 */
[----:B------:R-:W-:Y:S02]  /*e610*/  F2FP.SATFINITE.E4M3.F32.PACK_AB_MERGE_C R11, RZ, R0, RZ ;  /* 0x00000000ff0b723e */ /* 0x000fe400048070ff */
[----:B------:R-:W-:-:S03]  /*e620*/  F2FP.SATFINITE.E4M3.F32.PACK_AB_MERGE_C R5, RZ, R2, RZ ;  /* 0x00000002ff05723e */ /* 0x000fc600048070ff */
[----:B------:R-:W-:Y:S01]  /*e630*/  @!P5 STG.E.U8 desc[UR16][R30.64+0x68], R11 ;  /* 0x0000680b1e00d986 */ /* 0x000fe2000c101110 */
[----:B------:R-:W-:-:S03]  /*e640*/  ISETP.LT.OR P5, PT, R41, 0x71, !P0 ;  /* 0x000000712900780c */ /* 0x000fc600047a1670 */
[----:B------:R-:W-:Y:S01]  /*e650*/  @!P6 STG.E.U8 desc[UR16][R30.64+0x69], R5 ;  /* 0x000069051e00e986 */ /* 0x000fe2000c101110 */
[----:B------:R-:W-:Y:S01]  /*e660*/  ISETP.LT.OR P6, PT, R41, 0x72, !P0 ;  /* 0x000000722900780c */ /* 0x000fe200047c1670 */
[----:B------:R-:W-:-:S05]  /*e670*/  FMUL R0, R221, UR20 ;  /* 0x00000014dd007c20 */ /* 0x000fca0008400000 */
[----:B0-----:R-:W-:-:S05]  /*e680*/  F2FP.SATFINITE.E4M3.F32.PACK_AB_MERGE_C R7, RZ, R0, RZ ;  /* 0x00000000ff07723e */ /* 0x001fca00048070ff */
[----:B------:R0:W-:Y:S01]  /*e690*/  @!P3 STG.E.U8 desc[UR16][R28.64+0x70], R7 ;  /* 0x000070071c00b986 */ /* 0x0001e2000c101110 */
[C---:B------:R-:W-:Y:S02]  /*e6a0*/  ISETP.LT.OR P3, PT, R41.reuse, 0x79, !P0 ;  /* 0x000000792900780c */ /* 0x040fe40004761670 */
[----:B------:R-:W-:Y:S01]  /*e6b0*/  ISETP.LT.OR P0, PT, R41, 0x7a, !P0 ;  /* 0x0000007a2900780c */ /* 0x000fe20004701670 */
[----:B--2---:R-:W-:-:S05]  /*e6c0*/  FMUL R3, R220, UR20 ;  /* 0x00000014dc037c20 */ /* 0x004fca0008400000 */
[----:B------:R-:W-:-:S05]  /*e6d0*/  F2FP.SATFINITE.E4M3.F32.PACK_AB_MERGE_C R9, RZ, R3, RZ ;  /* 0x00000003ff09723e */ /* 0x000fca00048070ff */
[----:B------:R1:W-:Y:S01]  /*e6e0*/  @!P2 STG.E.U8 desc[UR16][R28.64+0x71], R9 ;  /* 0x000071091c00a986 */ /* 0x0003e2000c101110 */
[C---:B------:R-:W-:Y:S02]  /*e6f0*/  ISETP.LT.OR P2, PT, R41.reuse, 0x79, !P1 ;  /* 0x000000792900780c */ /* 0x040fe40004f41670 */
[----:B------:R-:W-:Y:S01]  /*e700*/  ISETP.LT.OR P1, PT, R41, 0x7a, !P1 ;  /* 0x0000007a2900780c */ /* 0x000fe20004f21670 */
[----:B------:R-:W-:-:S05]  /*e710*/  FMUL R0, R222, UR20 ;  /* 0x00000014de007c20 */ /* 0x000fca0008400000 */
[----:B------:R-:W-:-:S05]  /*e720*/  F2FP.SATFINITE.E4M3.F32.PACK_AB_MERGE_C R13, RZ, R0, RZ ;  /* 0x00000000ff0d723e */ /* 0x000fca00048070ff */
[----:B------:R2:W-:Y:S01]  /*e730*/  @!P5 STG.E.U8 desc[UR16][R30.64+0x70], R13 ;  /* 0x0000700d1e00d986 */ /* 0x0005e2000c101110 */
[----:B------:R-:W-:Y:S01]  /*e740*/  FMUL R0, R223, UR20 ;  /* 0x00000014df007c20 */ /* 0x000fe20008400000 */
[----:B---3--:R-:W-:Y:S01]  /*e750*/  FMUL R2, R225, UR20 ;  /* 0x00000014e1027c20 */ /* 0x008fe20008400000 */
[----:B----4-:R-:W-:-:S03]  /*e760*/  FMUL R3, R224, UR20 ;  /* 0x00000014e0037c20 */ /* 0x010fc60008400000 */
[----:B0-----:R-:W-:Y:S01]  /*e770*/  F2FP.SATFINITE.E4M3.F32.PACK_AB_MERGE_C R7, RZ, R0, RZ ;  /* 0x00000000ff07723e */ /* 0x001fe200048070ff */
[----:B------:R-:W-:Y:S01]  /*e780*/  FMUL R4, R226, UR20 ;  /* 0x00000014e2047c20 */ /* 0x000fe20008400000 */
[----:B------:R-:W-:Y:S01]  /*e790*/  FMUL R5, R227, UR20 ;  /* 0x00000014e3057c20 */ /* 0x000fe20008400000 */
[----:B-1----:R-:W-:Y:S02]  /*e7a0*/  F2FP.SATFINITE.E4M3.F32.PACK_AB_MERGE_C R9, RZ, R2, RZ ;  /* 0x00000002ff09723e */ /* 0x002fe400048070ff */
[----:B------:R-:W-:Y:S02]  /*e7b0*/  F2FP.SATFINITE.E4M3.F32.PACK_AB_MERGE_C R3, RZ, R3, RZ ;  /* 0x00000003ff03723e */ /* 0x000fe400048070ff */
[----:B------:R-:W-:Y:S02]  /*e7c0*/  F2FP.SATFINITE.E4M3.F32.PACK_AB_MERGE_C R11, RZ, R4, RZ ;  /* 0x00000004ff0b723e */ /* 0x000fe400048070ff */
[----:B------:R-:W-:Y:S01]  /*e7d0*/  F2FP.SATFINITE.E4M3.F32.PACK_AB_MERGE_C R5, RZ, R5, RZ ;  /* 0x00000005ff05723e */ /* 0x000fe200048070ff */
[----:B------:R2:W-:Y:S04]  /*e7e0*/  @!P6 STG.E.U8 desc[UR16][R30.64+0x71], R7 ;  /* 0x000071071e00e986 */ /* 0x0005e8000c101110 */
[----:B------:R2:W-:Y:S04]  /*e7f0*/  @!P2 STG.E.U8 desc[UR16][R28.64+0x78], R9 ;  /* 0x000078091c00a986 */ /* 0x0005e8000c101110 */
[----:B------:R2:W-:Y:S04]  /*e800*/  @!P1 STG.E.U8 desc[UR16][R28.64+0x79], R3 ;  /* 0x000079031c009986 */ /* 0x0005e8000c101110 */
[----:B------:R2:W-:Y:S04]  /*e810*/  @!P3 STG.E.U8 desc[UR16][R30.64+0x78], R11 ;  /* 0x0000780b1e00b986 */ /* 0x0005e8000c101110 */
[----:B------:R2:W-:Y:S02]  /*e820*/  @!P0 STG.E.U8 desc[UR16][R30.64+0x79], R5 ;  /* 0x000079051e008986 */ /* 0x0005e4000c101110 */
.L_x_296:
[----:B------:R-:W-:Y:S05]  /*e830*/  BSYNC B0 ;  /* 0x0000000000007941 */ /* 0x000fea0003800000 */
.L_x_38:
[----:B0-2---:R-:W2:Y:S04]  /*e840*/  LDL.LU R3, [R1+0x80] ;  /* 0x0000800001037983 */ /* 0x005ea80000300800 */
[----:B-----5:R-:W2:Y:S01]  /*e850*/  LDL.LU R2, [R1+0x84] ;  /* 0x0000840001027983 */ /* 0x020ea20000300800 */
[----:B------:R-:W-:Y:S01]  /*e860*/  ULDC UR6, c[0x0][0xc] ;  /* 0x0000030000067ab9 */ /* 0x000fe20000000800 */
[----:B------:R-:W-:Y:S01]  /*e870*/  ULDC UR7, c[0x0][0x10] ;  /* 0x0000040000077ab9 */ /* 0x000fe20000000800 */
[----:B------:R-:W2:Y:S01]  /*e880*/  LDC R5, c[0x0][0x14] ;  /* 0x00000500ff057b82 */ /* 0x000ea20000000800 */
[----:B------:R-:W-:Y:S01]  /*e890*/  UIMAD.WIDE.U32 UR6, UR6, UR7, URZ ;  /* 0x00000007060672a5 */ /* 0x000fe2000f8e003f */
[----:B------:R-:W-:Y:S01]  /*e8a0*/  PRMT R0, RZ, 0x7610, R0 ;  /* 0x00007610ff007816 */ /* 0x000fe20000000000 */
[----:B------:R-:W-:-:S04]  /*e8b0*/  UMOV UR22, 0xffffffff ;  /* 0xffffffff00167882 */ /* 0x000fc80000000000 */
[----:B--2---:R-:W-:-:S04]  /*e8c0*/  IMAD.WIDE.U32 R2, R5, UR6, R2 ;  /* 0x0000000605027c25 */ /* 0x004fc8000f8e0002 */
[----:B------:R-:W-:Y:S01]  /*e8d0*/  IMAD R5, R5, UR7, RZ ;  /* 0x0000000705057c24 */ /* 0x000fe2000f8e02ff */
[----:B------:R-:W-:Y:S01]  /*e8e0*/  ULDC.64 UR6, c[0x0][0x650] ;  /* 0x0001940000067ab9 */ /* 0x000fe20000000a00 */
[----:B------:R-:W-:Y:S01]  /*e8f0*/  IMAD.MOV.U32 R19, RZ, RZ, R2 ;  /* 0x000000ffff137224 */ /* 0x000fe200078e0002 */
[----:B------:R-:W-:Y:S01]  /*e900*/  ISETP.GE.U32.AND P0, PT, R2, UR6, PT ;  /* 0x0000000602007c0c */ /* 0x000fe2000bf06070 */
[----:B------:R-:W-:Y:S02]  /*e910*/  IMAD.IADD R22, R3, 0x1, R5 ;  /* 0x0000000103167824 */ /* 0x000fe400078e0205 */
[----:B------:R-:W-:-:S03]  /*e920*/  IMAD.MOV.U32 R2, RZ, RZ, -0x1 ;  /* 0xffffffffff027424 */ /* 0x000fc600078e00ff */
[----:B------:R0:W-:Y:S01]  /*e930*/  STL [R1+0x80], R22 ;  /* 0x0000801601007387 */ /* 0x0001e20000100800 */
[----:B------:R-:W-:-:S03]  /*e940*/  ISETP.GE.U32.AND.EX P0, PT, R22, UR7, PT, P0 ;  /* 0x0000000716007c0c */ /* 0x000fc6000bf06100 */
[----:B------:R0:W-:Y:S04]  /*e950*/  STL [R1+0x84], R19 ;  /* 0x0000841301007387 */ /* 0x0001e80000100800 */
[----:B------:R0:W-:Y:S06]  /*e960*/  STL [R1+0x88], R2 ;  /* 0x0000880201007387 */ /* 0x0001ec0000100800 */
[----:B------:R-:W-:Y:S05]  /*e970*/  @P0 BRA `(.L_x_297) ;  /* 0x00000004006c0947 */ /* 0x000fea0003800000 */
[----:B------:R-:W2:Y:S01]  /*e980*/  S2R R14, SR_CTAID.X ;  /* 0x00000000000e7919 */ /* 0x000ea20000002500 */
[----:B------:R-:W5:Y:S01]  /*e990*/  LDC.64 R8, c[0x0][0x628] ;  /* 0x00018a00ff087b82 */ /* 0x000f620000000a00 */
[----:B------:R-:W-:Y:S01]  /*e9a0*/  ULDC UR6, c[0x0][0x150] ;  /* 0x0000540000067ab9 */ /* 0x000fe20000000800 */
[----:B------:R-:W-:Y:S01]  /*e9b0*/  IMAD.MOV.U32 R6, RZ, RZ, R19 ;  /* 0x000000ffff067224 */ /* 0x000fe200078e0013 */
[----:B------:R-:W0:Y:S01]  /*e9c0*/  S2R R16, SR_CTAID.Y ;  /* 0x0000000000107919 */ /* 0x000e220000002600 */
[----:B------:R-:W-:-:S04]  /*e9d0*/  IMAD.MOV.U32 R7, RZ, RZ, R22 ;  /* 0x000000ffff077224 */ /* 0x000fc800078e0016 */
[----:B------:R-:W0:Y:S08]  /*e9e0*/  LDC R17, c[0x0][0x144] ;  /* 0x00005100ff117b82 */ /* 0x000e300000000800 */
[----:B------:R-:W0:Y:S08]  /*e9f0*/  LDC R10, c[0x0][0x630] ;  /* 0x00018c00ff0a7b82 */ /* 0x000e300000000800 */
[----:B------:R-:W0:Y:S01]  /*ea00*/  LDC.64 R12, c[0x0][0x620] ;  /* 0x00018800ff0c7b82 */ /* 0x000e220000000a00 */
[----:B-----5:R-:W-:-:S04]  /*ea10*/  ISETP.NE.U32.AND P0, PT, R8, RZ, PT ;  /* 0x000000ff0800720c */ /* 0x020fc80003f05070 */
[----:B------:R-:W-:Y:S02]  /*ea20*/  ISETP.NE.AND.EX P0, PT, R9, RZ, PT, P0 ;  /* 0x000000ff0900720c */ /* 0x000fe40003f05300 */
[----:B--2---:R-:W-:-:S05]  /*ea30*/  I2FP.F32.U32 R0, R14 ;  /* 0x0000000e00007245 */ /* 0x004fca0000201000 */
[----:B------:R-:W-:-:S04]  /*ea40*/  FMUL R0, R0, UR6 ;  /* 0x0000000600007c20 */ /* 0x000fc80008400000 */
[----:B------:R2:W0:Y:S02]  /*ea50*/  F2I.U32.TRUNC.NTZ R15, R0 ;  /* 0x00000000000f7305 */ /* 0x000424000020f000 */
[----:B------:R-:W-:Y:S05]  /*ea60*/  @!P0 BRA `(.L_x_298) ;  /* 0x0000000000288947 */ /* 0x000fea0003800000 */
[----:B--2---:R-:W2:Y:S02]  /*ea70*/  LDC R0, c[0x0][0x634] ;  /* 0x00018d00ff007b82 */ /* 0x004ea40000000800 */
[----:B--2---:R-:W-:-:S05]  /*ea80*/  IADD3 R7, P0, R19, R0, RZ ;  /* 0x0000000013077210 */ /* 0x004fca0007f1e0ff */
[----:B------:R-:W-:-:S04]  /*ea90*/  IMAD.X R11, RZ, RZ, R22, P0 ;  /* 0x000000ffff0b7224 */ /* 0x000fc800000e0616 */
[----:B0-----:R-:W-:-:S04]  /*eaa0*/  IMAD.WIDE.U32 R2, R11, R8, RZ ;  /* 0x000000080b027225 */ /* 0x001fc800078e00ff */
[----:B------:R-:W-:-:S04]  /*eab0*/  IMAD.WIDE.U32 R4, P0, R7, R9, R2 ;  /* 0x0000000907047225 */ /* 0x000fc80007800002 */
[----:B------:R-:W-:-:S04]  /*eac0*/  IMAD.WIDE.U32 R2, R7, R8, RZ ;  /* 0x0000000807027225 */ /* 0x000fc800078e00ff */
[----:B------:R-:W-:Y:S01]  /*ead0*/  IMAD.X R7, RZ, RZ, RZ, P0 ;  /* 0x000000ffff077224 */ /* 0x000fe200000e06ff */
[----:B------:R-:W-:Y:S01]  /*eae0*/  IADD3 RZ, P0, R3, R4, RZ ;  /* 0x0000000403ff7210 */ /* 0x000fe20007f1e0ff */
[----:B------:R-:W-:-:S04]  /*eaf0*/  IMAD.MOV.U32 R6, RZ, RZ, R5 ;  /* 0x000000ffff067224 */ /* 0x000fc800078e0005 */
[----:B------:R-:W-:-:S08]  /*eb00*/  IMAD.WIDE.U32.X R6, R11, R9, R6, P0 ;  /* 0x000000090b067225 */ /* 0x000fd000000e0406 */
.L_x_298:
[-CC-:B01----:R-:W-:Y:S01]  /*eb10*/  SHF.R.U64 R24, R6, R10.reuse, R7.reuse ;  /* 0x0000000a06187219 */ /* 0x183fe20000001207 */
[----:B------:R-:W0:Y:S01]  /*eb20*/  LDC.64 R20, c[0x0][0x640] ;  /* 0x00019000ff147b82 */ /* 0x000e220000000a00 */
[----:B--2---:R-:W-:Y:S01]  /*eb30*/  SHF.R.U32.HI R0, RZ, R10, R7 ;  /* 0x0000000aff007219 */ /* 0x004fe20000011607 */
[----:B------:R-:W-:Y:S01]  /*eb40*/  IMAD.MOV.U32 R2, RZ, RZ, R19 ;  /* 0x000000ffff027224 */ /* 0x000fe200078e0013 */
[----:B------:R-:W-:Y:S01]  /*eb50*/  IADD3 R5, P0, RZ, -R24, RZ ;  /* 0x80000018ff057210 */ /* 0x000fe20007f1e0ff */
[----:B------:R-:W-:Y:S01]  /*eb60*/  IMAD.MOV R15, RZ, RZ, -R15 ;  /* 0x000000ffff0f7224 */ /* 0x000fe200078e0a0f */
[----:B------:R-:W-:Y:S01]  /*eb70*/  ULDC UR6, c[0x0][0x154] ;  /* 0x0000550000067ab9 */ /* 0x000fe20000000800 */
[----:B------:R-:W-:Y:S02]  /*eb80*/  IMAD.MOV.U32 R7, RZ, RZ, 0x1 ;  /* 0x00000001ff077424 */ /* 0x000fe400078e00ff */
[----:B------:R-:W1:Y:S01]  /*eb90*/  LDC R4, c[0x0][0x618] ;  /* 0x00018600ff047b82 */ /* 0x000e620000000800 */
[----:B------:R-:W-:-:S02]  /*eba0*/  IMAD.X R3, RZ, RZ, ~R0, P0 ;  /* 0x000000ffff037224 */ /* 0x000fc400000e0e00 */
[----:B------:R-:W-:Y:S02]  /*ebb0*/  IMAD R15, R17, R15, R14 ;  /* 0x0000000f110f7224 */ /* 0x000fe400078e020e */
[-C--:B------:R-:W-:Y:S02]  /*ebc0*/  IMAD R0, R3, R12.reuse, RZ ;  /* 0x0000000c03007224 */ /* 0x080fe400078e02ff */
[----:B------:R-:W-:Y:S01]  /*ebd0*/  IMAD.MOV.U32 R3, RZ, RZ, R22 ;  /* 0x000000ffff037224 */ /* 0x000fe200078e0016 */
[----:B------:R-:W2:Y:S01]  /*ebe0*/  LDC R6, c[0x0][0x608] ;  /* 0x00018200ff067b82 */ /* 0x000ea20000000800 */
[----:B------:R-:W-:-:S04]  /*ebf0*/  IMAD.WIDE.U32 R2, R5, R12, R2 ;  /* 0x0000000c05027225 */ /* 0x000fc800078e0002 */
[----:B------:R-:W-:-:S03]  /*ec00*/  IMAD R5, R5, R13, R0 ;  /* 0x0000000d05057224 */ /* 0x000fc600078e0200 */
[----:B------:R-:W5:Y:S01]  /*ec10*/  LDC R18, c[0x0][0x658] ;  /* 0x00019600ff127b82 */ /* 0x000f620000000800 */
[----:B------:R-:W-:Y:S01]  /*ec20*/  I2FP.F32.U32 R0, R16 ;  /* 0x0000001000007245 */ /* 0x000fe20000201000 */
[----:B------:R-:W-:Y:S01]  /*ec30*/  IMAD.IADD R3, R3, 0x1, R5 ;  /* 0x0000000103037824 */ /* 0x000fe200078e0205 */
[----:B0-----:R-:W-:Y:S01]  /*ec40*/  ISETP.NE.U32.AND P0, PT, R20, RZ, PT ;  /* 0x000000ff1400720c */ /* 0x001fe20003f05070 */
[----:B------:R-:W-:Y:S02]  /*ec50*/  IMAD.MOV.U32 R5, RZ, RZ, -0x1 ;  /* 0xffffffffff057424 */ /* 0x000fe400078e00ff */
[----:B------:R-:W-:Y:S02]  /*ec60*/  FMUL R0, R0, UR6 ;  /* 0x0000000600007c20 */ /* 0x000fe40008400000 */
[----:B------:R-:W0:Y:S01]  /*ec70*/  LDC R13, c[0x0][0x148] ;  /* 0x00005200ff0d7b82 */ /* 0x000e220000000800 */
[----:B-1----:R-:W-:Y:S01]  /*ec80*/  SHF.R.U64 R10, R2, R4, R3 ;  /* 0x00000004020a7219 */ /* 0x002fe20000001203 */
[----:B------:R1:W0:Y:S01]  /*ec90*/  F2I.U32.TRUNC.NTZ R12, R0 ;  /* 0x00000000000c7305 */ /* 0x000222000020f000 */
[----:B------:R-:W-:-:S02]  /*eca0*/  ISETP.NE.AND.EX P0, PT, R21, RZ, PT, P0 ;  /* 0x000000ff1500720c */ /* 0x000fc40003f05300 */
[----:B------:R-:W-:-:S03]  /*ecb0*/  SHF.R.U32.HI R3, RZ, R4, R3 ;  /* 0x00000004ff037219 */ /* 0x000fc60000011603 */
[----:B------:R-:W0:Y:S01]  /*ecc0*/  LDC R14, c[0x0][0x600] ;  /* 0x00018000ff0e7b82 */ /* 0x000e220000000800 */
[-CC-:B--2---:R-:W-:Y:S02]  /*ecd0*/  SHF.R.U64 R8, R10, R6.reuse, R3.reuse ;  /* 0x000000060a087219 */ /* 0x184fe40000001203 */
[----:B------:R-:W-:-:S05]  /*ece0*/  SHF.R.U32.HI R3, RZ, R6, R3 ;  /* 0x00000006ff037219 */ /* 0x000fca0000011603 */
[----:B------:R-:W2:Y:S01]  /*ecf0*/  LDC R19, c[0x0][0x648] ;  /* 0x00019200ff137b82 */ /* 0x000ea20000000800 */
[-CC-:B-----5:R-:W-:Y:S02]  /*ed00*/  SHF.R.U64 R11, R8, R18.reuse, R3.reuse ;  /* 0x00000012080b7219 */ /* 0x1a0fe40000001203 */
[-C--:B------:R-:W-:Y:S02]  /*ed10*/  SHF.L.U32 R5, R5, R18.reuse, RZ ;  /* 0x0000001205057219 */ /* 0x080fe400000006ff */
[-C--:B------:R-:W-:Y:S01]  /*ed20*/  SHF.R.U32.HI R3, RZ, R18.reuse, R3 ;  /* 0x00000012ff037219 */ /* 0x080fe20000011603 */
[----:B------:R-:W-:Y:S01]  /*ed30*/  IMAD.MOV.U32 R2, RZ, RZ, R11 ;  /* 0x000000ffff027224 */ /* 0x000fe200078e000b */
[----:B------:R-:W-:Y:S01]  /*ed40*/  SHF.L.U32 R40, R7, R18, RZ ;  /* 0x0000001207287219 */ /* 0x000fe200000006ff */
[----:B------:R-:W0:Y:S01]  /*ed50*/  LDC R22, c[0x0][0x638] ;  /* 0x00018e00ff167b82 */ /* 0x000e220000000800 */
[----:B------:R-:W-:-:S07]  /*ed60*/  LOP3.LUT R17, RZ, R5, RZ, 0x33, !PT ;  /* 0x00000005ff117212 */ /* 0x000fce00078e33ff */
[----:B------:R-:W0:Y:S01]  /*ed70*/  LDC R23, c[0x0][0x610] ;  /* 0x00018400ff177b82 */ /* 0x000e220000000800 */
[----:B-1----:R-:W-:Y:S05]  /*ed80*/  @!P0 BRA `(.L_x_299) ;  /* 0x0000000000288947 */ /* 0x002fea0003800000 */
        /* <DEDUP_REMOVED lines=10> */
.L_x_299:
[----:B--2---:R-:W-:Y:S01]  /*ee30*/  SHF.R.U64 R0, R2, R19, R3 ;  /* 0x0000001302007219 */ /* 0x004fe20000001203 */
[----:B0-----:R-:W-:Y:S01]  /*ee40*/  VIADD R3, R14, 0xffffffff ;  /* 0xffffffff0e037836 */ /* 0x001fe20000000000 */
[----:B------:R-:W-:Y:S01]  /*ee50*/  LOP3.LUT R5, R8, R17, RZ, 0xc0, !PT ;  /* 0x0000001108057212 */ /* 0x000fe200078ec0ff */
[----:B------:R-:W-:Y:S01]  /*ee60*/  IMAD.MOV R12, RZ, RZ, -R12 ;  /* 0x000000ffff0c7224 */ /* 0x000fe200078e0a0c */
[----:B------:R-:W-:Y:S01]  /*ee70*/  R2UR UR22, R24 ;  /* 0x00000000181672ca */ /* 0x000fe200000e0000 */
[----:B------:R-:W-:Y:S01]  /*ee80*/  IMAD.MOV R2, RZ, RZ, -R0 ;  /* 0x000000ffff027224 */ /* 0x000fe200078e0a00 */
[----:B------:R-:W-:Y:S01]  /*ee90*/  LOP3.LUT R3, R10, R3, RZ, 0xc0, !PT ;  /* 0x000000030a037212 */ /* 0x000fe200078ec0ff */
[----:B------:R-:W-:Y:S02]  /*eea0*/  IMAD R40, R40, R0, R5 ;  /* 0x0000000028287224 */ /* 0x000fe400078e0205 */
[----:B------:R-:W-:Y:S02]  /*eeb0*/  @P4 IMAD R15, R13, R12, R16 ;  /* 0x0000000c0d0f4224 */ /* 0x000fe400078e0210 */
[----:B------:R-:W-:-:S02]  /*eec0*/  IMAD R0, R2, R22, R11 ;  /* 0x0000001602007224 */ /* 0x000fc400078e020b */
[----:B------:R-:W-:Y:S02]  /*eed0*/  IMAD R40, R40, R23, R15 ;  /* 0x0000001728287224 */ /* 0x000fe400078e020f */
[----:B------:R-:W-:Y:S02]  /*eee0*/  IMAD R3, R0, R14, R3 ;  /* 0x0000000e00037224 */ /* 0x000fe400078e0203 */
[----:B------:R-:W-:-:S03]  /*eef0*/  IMAD.MOV.U32 R0, RZ, RZ, 0x1 ;  /* 0x00000001ff007424 */ /* 0x000fc600078e00ff */
[----:B------:R-:W-:Y:S02]  /*ef00*/  SEL R2, R3, R40, !P4 ;  /* 0x0000002803027207 */ /* 0x000fe40006000000 */
[----:B------:R-:W-:-:S03]  /*ef10*/  SEL R40, R40, R3, !P4 ;  /* 0x0000000328287207 */ /* 0x000fc60006000000 */
[----:B------:R2:W-:Y:S04]  /*ef20*/  STL [R1+0x88], R2 ;  /* 0x0000880201007387 */ /* 0x0005e80000100800 */
.L_x_297:
[----:B------:R0:W-:Y:S01]  /*ef30*/  STL [R1+0x8c], R40 ;  /* 0x00008c2801007387 */ /* 0x0001e20000100800 */
[----:B------:R-:W-:-:S13]  /*ef40*/  LOP3.LUT P0, RZ, R0, 0xff, RZ, 0xc0, !PT ;  /* 0x000000ff00ff7812 */ /* 0x000fda000780c0ff */
[----:B0-----:R-:W-:Y:S05]  /*ef50*/  @P0 BRA `(.L_x_300) ;  /* 0xffffff2400600947 */ /* 0x001fea000383ffff */
[----:B------:R-:W-:Y:S05]  /*ef60*/  EXIT ;  /* 0x000000000000794d */ /* 0x000fea0003800000 */
.L_x_8:
[----:B------:R-:W2:Y:S01]  /*ef70*/  LDL R22, [R1+0x84] ;  /* 0x0000840001167983 */ /* 0x000ea20000100800 */
[----:B------:R-:W-:-:S03]  /*ef80*/  ULDC.64 UR4, c[0x0][0x650] ;  /* 0x0001940000047ab9 */ /* 0x000fc60000000a00 */
[----:B0-----:R-:W3:Y:S01]  /*ef90*/  LDL R23, [R1+0x80] ;  /* 0x0000800001177983 */ /* 0x001ee20000100800 */
[----:B------:R-:W-:Y:S01]  /*efa0*/  PRMT R4, RZ, 0x7610, R4 ;  /* 0x00007610ff047816 */ /* 0x000fe20000000004 */
[----:B------:R-:W-:Y:S02]  /*efb0*/  IMAD.MOV.U32 R5, RZ, RZ, -0x1 ;  /* 0xffffffffff057424 */ /* 0x000fe400078e00ff */
[----:B------:R-:W-:Y:S02]  /*efc0*/  IMAD.MOV.U32 R7, RZ, RZ, -0x1 ;  /* 0xffffffffff077424 */ /* 0x000fe400078e00ff */
[----:B------:R-:W-:Y:S01]  /*efd0*/  IMAD.MOV.U32 R6, RZ, RZ, -0x1 ;  /* 0xffffffffff067424 */ /* 0x000fe200078e00ff */
[----:B--2---:R-:W-:-:S04]  /*efe0*/  ISETP.GE.U32.AND P0, PT, R22, UR4, PT ;  /* 0x0000000416007c0c */ /* 0x004fc8000bf06070 */
[----:B---3--:R-:W-:-:S13]  /*eff0*/  ISETP.GE.U32.AND.EX P0, PT, R23, UR5, PT, P0 ;  /* 0x0000000517007c0c */ /* 0x008fda000bf06100 */
[----:B------:R-:W-:Y:S05]  /*f000*/  @P0 BRA `(.L_x_301) ;  /* 0x00000004002c0947 */ /* 0x000fea0003800000 */
[----:B------:R-:W0:Y:S01]  /*f010*/  LDC.64 R14, c[0x0][0x628] ;  /* 0x00018a00ff0e7b82 */ /* 0x000e220000000a00 */
[----:B------:R-:W-:Y:S02]  /*f020*/  IMAD.MOV.U32 R8, RZ, RZ, R22 ;  /* 0x000000ffff087224 */ /* 0x000fe400078e0016 */
[----:B------:R-:W-:-:S05]  /*f030*/  IMAD.MOV.U32 R9, RZ, RZ, R23 ;  /* 0x000000ffff097224 */ /* 0x000fca00078e0017 */
[----:B------:R-:W1:Y:S08]  /*f040*/  LDC R10, c[0x0][0x630] ;  /* 0x00018c00ff0a7b82 */ /* 0x000e700000000800 */
[----:B------:R-:W2:Y:S01]  /*f050*/  LDC.64 R16, c[0x0][0x620] ;  /* 0x00018800ff107b82 */ /* 0x000ea20000000a00 */
[----:B0-----:R-:W-:-:S04]  /*f060*/  ISETP.NE.U32.AND P0, PT, R14, RZ, PT ;  /* 0x000000ff0e00720c */ /* 0x001fc80003f05070 */
[----:B------:R-:W-:-:S13]  /*f070*/  ISETP.NE.AND.EX P0, PT, R15, RZ, PT, P0 ;  /* 0x000000ff0f00720c */ /* 0x000fda0003f05300 */
[----:B-12---:R-:W-:Y:S05]  /*f080*/  @!P0 BRA `(.L_x_302) ;  /* 0x0000000000288947 */ /* 0x006fea0003800000 */
[----:B------:R-:W0:Y:S02]  /*f090*/  LDC R4, c[0x0][0x634] ;  /* 0x00018d00ff047b82 */ /* 0x000e240000000800 */
[----:B0-----:R-:W-:-:S05]  /*f0a0*/  IADD3 R9, P0, R22, R4, RZ ;  /* 0x0000000416097210 */ /* 0x001fca0007f1e0ff */
        /* <DEDUP_REMOVED lines=8> */
.L_x_302:
[----:B------:R-:W0:Y:S01]  /*f130*/  LDC.64 R20, c[0x0][0x640] ;  /* 0x00019000ff147b82 */ /* 0x000e220000000a00 */
[-CC-:B------:R-:W-:Y:S02]  /*f140*/  SHF.R.U64 R14, R8, R10.reuse, R9.reuse ;  /* 0x0000000a080e7219 */ /* 0x180fe40000001209 */
[----:B------:R-:W-:Y:S02]  /*f150*/  SHF.R.U32.HI R4, RZ, R10, R9 ;  /* 0x0000000aff047219 */ /* 0x000fe40000011609 */
[----:B------:R-:W-:-:S03]  /*f160*/  IADD3 R7, P0, RZ, -R14, RZ ;  /* 0x8000000eff077210 */ /* 0x000fc60007f1e0ff */
[----:B------:R-:W1:Y:S02]  /*f170*/  LDC R8, c[0x0][0x618] ;  /* 0x00018600ff087b82 */ /* 0x000e640000000800 */
[----:B------:R-:W-:Y:S02]  /*f180*/  IMAD.X R5, RZ, RZ, ~R4, P0 ;  /* 0x000000ffff057224 */ /* 0x000fe400000e0e04 */
[----:B------:R-:W-:Y:S02]  /*f190*/  IMAD.MOV.U32 R4, RZ, RZ, R22 ;  /* 0x000000ffff047224 */ /* 0x000fe400078e0016 */
[-C--:B------:R-:W-:Y:S02]  /*f1a0*/  IMAD R6, R5, R16.reuse, RZ ;  /* 0x0000001005067224 */ /* 0x080fe400078e02ff */
[----:B------:R-:W2:Y:S01]  /*f1b0*/  LDC R18, c[0x0][0x608] ;  /* 0x00018200ff127b82 */ /* 0x000ea20000000800 */
[----:B------:R-:W-:Y:S02]  /*f1c0*/  IMAD.MOV.U32 R5, RZ, RZ, R23 ;  /* 0x000000ffff057224 */ /* 0x000fe400078e0017 */
[----:B------:R-:W-:-:S05]  /*f1d0*/  IMAD.WIDE.U32 R4, R7, R16, R4 ;  /* 0x0000001007047225 */ /* 0x000fca00078e0004 */
[----:B------:R-:W3:Y:S01]  /*f1e0*/  LDC R19, c[0x0][0x658] ;  /* 0x00019600ff137b82 */ /* 0x000ee20000000800 */
[----:B------:R-:W-:Y:S01]  /*f1f0*/  IMAD R7, R7, R17, R6 ;  /* 0x0000001107077224 */ /* 0x000fe200078e0206 */
[----:B0-----:R-:W-:Y:S01]  /*f200*/  ISETP.NE.U32.AND P0, PT, R20, RZ, PT ;  /* 0x000000ff1400720c */ /* 0x001fe20003f05070 */
[----:B------:R-:W-:Y:S02]  /*f210*/  IMAD.MOV.U32 R6, RZ, RZ, -0x1 ;  /* 0xffffffffff067424 */ /* 0x000fe400078e00ff */
[----:B------:R-:W-:Y:S01]  /*f220*/  IMAD.IADD R5, R5, 0x1, R7 ;  /* 0x0000000105057824 */ /* 0x000fe200078e0207 */
[----:B------:R-:W-:Y:S02]  /*f230*/  ISETP.NE.AND.EX P0, PT, R21, RZ, PT, P0 ;  /* 0x000000ff1500720c */ /* 0x000fe40003f05300 */
[----:B------:R-:W0:Y:S02]  /*f240*/  LDC R17, c[0x0][0x600] ;  /* 0x00018000ff117b82 */ /* 0x000e240000000800 */
[----:B-1----:R-:W-:-:S02]  /*f250*/  SHF.R.U64 R10, R4, R8, R5 ;  /* 0x00000008040a7219 */ /* 0x002fc40000001205 */
[----:B------:R-:W-:-:S04]  /*f260*/  SHF.R.U32.HI R5, RZ, R8, R5 ;  /* 0x00000008ff057219 */ /* 0x000fc80000011605 */
[----:B------:R-:W1:Y:S01]  /*f270*/  LDC R22, c[0x0][0x648] ;  /* 0x00019200ff167b82 */ /* 0x000e620000000800 */
[-CC-:B--2---:R-:W-:Y:S02]  /*f280*/  SHF.R.U64 R15, R10, R18.reuse, R5.reuse ;  /* 0x000000120a0f7219 */ /* 0x184fe40000001205 */
[----:B------:R-:W-:Y:S01]  /*f290*/  SHF.R.U32.HI R4, RZ, R18, R5 ;  /* 0x00000012ff047219 */ /* 0x000fe20000011605 */
[----:B------:R-:W-:-:S04]  /*f2a0*/  IMAD.MOV.U32 R18, RZ, RZ, 0x1 ;  /* 0x00000001ff127424 */ /* 0x000fc800078e00ff */
[----:B------:R-:W2:Y:S01]  /*f2b0*/  LDC R23, c[0x0][0x638] ;  /* 0x00018e00ff177b82 */ /* 0x000ea20000000800 */
[-CC-:B---3--:R-:W-:Y:S02]  /*f2c0*/  SHF.R.U64 R16, R15, R19.reuse, R4.reuse ;  /* 0x000000130f107219 */ /* 0x188fe40000001204 */
[-C--:B------:R-:W-:Y:S02]  /*f2d0*/  SHF.L.U32 R6, R6, R19.reuse, RZ ;  /* 0x0000001306067219 */ /* 0x080fe400000006ff */
[----:B------:R-:W-:Y:S01]  /*f2e0*/  SHF.R.U32.HI R5, RZ, R19, R4 ;  /* 0x00000013ff057219 */ /* 0x000fe20000011604 */
[----:B------:R-:W-:Y:S01]  /*f2f0*/  IMAD.MOV.U32 R4, RZ, RZ, R16 ;  /* 0x000000ffff047224 */ /* 0x000fe200078e0010 */
[----:B------:R-:W-:Y:S01]  /*f300*/  LOP3.LUT R24, RZ, R6, RZ, 0x33, !PT ;  /* 0x00000006ff187212 */ /* 0x000fe200078e33ff */
[----:B------:R-:W3:Y:S01]  /*f310*/  LDC R25, c[0x0][0x610] ;  /* 0x00018400ff197b82 */ /* 0x000ee20000000800 */
[----:B------:R-:W-:Y:S05]  /*f320*/  @!P0 BRA `(.L_x_303) ;  /* 0x0000000000288947 */ /* 0x000fea0003800000 */
        /* <DEDUP_REMOVED lines=10> */
.L_x_303:
[----:B-1----:R-:W-:Y:S01]  /*f3d0*/  SHF.R.U64 R4, R4, R22, R5 ;  /* 0x0000001604047219 */ /* 0x002fe20000001205 */
[----:B0-----:R-:W-:Y:S01]  /*f3e0*/  VIADD R7, R17, 0xffffffff ;  /* 0xffffffff11077836 */ /* 0x001fe20000000000 */
[----:B------:R-:W-:Y:S01]  /*f3f0*/  SHF.L.U32 R18, R18, R19, RZ ;  /* 0x0000001312127219 */ /* 0x000fe200000006ff */
[----:B------:R-:W-:Y:S01]  /*f400*/  @P4 IMAD R0, R11, R12, R2 ;  /* 0x0000000c0b004224 */ /* 0x000fe200078e0202 */
[----:B------:R-:W-:Y:S01]  /*f410*/  LOP3.LUT R3, R15, R24, RZ, 0xc0, !PT ;  /* 0x000000180f037212 */ /* 0x000fe200078ec0ff */
[----:B------:R-:W-:Y:S01]  /*f420*/  IMAD.MOV R5, RZ, RZ, -R4 ;  /* 0x000000ffff057224 */ /* 0x000fe200078e0a04 */
[----:B------:R-:W-:Y:S01]  /*f430*/  LOP3.LUT R7, R10, R7, RZ, 0xc0, !PT ;  /* 0x000000070a077212 */ /* 0x000fe200078ec0ff */
[----:B------:R-:W-:Y:S02]  /*f440*/  IMAD.MOV.U32 R6, RZ, RZ, R14 ;  /* 0x000000ffff067224 */ /* 0x000fe400078e000e */
[----:B------:R-:W-:Y:S02]  /*f450*/  IMAD R3, R18, R4, R3 ;  /* 0x0000000412037224 */ /* 0x000fe400078e0203 */
[----:B--2---:R-:W-:-:S02]  /*f460*/  IMAD R2, R5, R23, R16 ;  /* 0x0000001705027224 */ /* 0x004fc400078e0210 */
[----:B---3--:R-:W-:Y:S02]  /*f470*/  IMAD R0, R3, R25, R0 ;  /* 0x0000001903007224 */ /* 0x008fe400078e0200 */
[----:B------:R-:W-:Y:S02]  /*f480*/  IMAD R5, R2, R17, R7 ;  /* 0x0000001102057224 */ /* 0x000fe400078e0207 */
[----:B------:R-:W-:-:S03]  /*f490*/  IMAD.MOV.U32 R4, RZ, RZ, 0x1 ;  /* 0x00000001ff047424 */ /* 0x000fc600078e00ff */
[----:B------:R-:W-:Y:S02]  /*f4a0*/  SEL R7, R5, R0, !P4 ;  /* 0x0000000005077207 */ /* 0x000fe40006000000 */
[----:B------:R-:W-:-:S07]  /*f4b0*/  SEL R5, R0, R5, !P4 ;  /* 0x0000000500057207 */ /* 0x000fce0006000000 */
.L_x_301:
[----:B------:R-:W-:-:S08]  /*f4c0*/  NOP ;  /* 0x0000000000007918 */ /* 0x000fd00000000000 */
[----:B------:R-:W0:-:S00]  /*f4d0*/  USETMAXREG.DEALLOC.CTAPOOL 0x28 ;  /* 0x00000028000079c8 */ /* 0x000e0000080e0500 */
[----:B------:R-:W-:-:S13]  /*f4e0*/  ISETP.NE.AND P0, PT, RZ, UR8, PT ;  /* 0x00000008ff007c0c */ /* 0x000fda000bf05270 */
[----:B------:R-:W-:Y:S05]  /*f4f0*/  @P0 EXIT ;  /* 0x000000000000094d */ /* 0x000fea0003800000 */
[----:B0-----:R-:W-:Y:S01]  /*f500*/  LOP3.LUT P0, RZ, R4, 0xff, RZ, 0xc0, !PT ;  /* 0x000000ff04ff7812 */ /* 0x001fe2000780c0ff */
[----:B------:R-:W-:Y:S02]  /*f510*/  IMAD.MOV.U32 R0, RZ, RZ, 0x1 ;  /* 0x00000001ff007424 */ /* 0x000fe400078e00ff */
[----:B------:R-:W-:-:S10]  /*f520*/  IMAD.MOV.U32 R8, RZ, RZ, RZ ;  /* 0x000000ffff087224 */ /* 0x000fd400078e00ff */
[----:B------:R-:W-:Y:S05]  /*f530*/  @!P0 BRA `(.L_x_304) ;  /* 0x0000000c009c8947 */ /* 0x000fea0003800000 */
[----:B------:R-:W0:Y:S01]  /*f540*/  S2UR UR8, SR_CgaCtaId ;  /* 0x00000000000879c3 */ /* 0x000e220000008800 */
[----:B------:R-:W-:Y:S01]  /*f550*/  ULDC UR4, c[0x0][0x28c] ;  /* 0x0000a30000047ab9 */ /* 0x000fe20000000800 */
[----:B------:R-:W-:Y:S01]  /*f560*/  ULDC UR5, c[0x0][0x600] ;  /* 0x0001800000057ab9 */ /* 0x000fe20000000800 */
[----:B------:R-:W-:Y:S01]  /*f570*/  UIADD3 UR14, UR4, 0x1f, URZ ;  /* 0x0000001f040e7890 */ /* 0x000fe2000fffe03f */
[----:B------:R-:W-:Y:S01]  /*f580*/  BSSY B0, `(.L_x_304) ;  /* 0x00000e2000007945 */ /* 0x000fe20003800000 */
[----:B------:R-:W-:Y:S01]  /*f590*/  ULDC UR11, c[0x0][0x658] ;  /* 0x00019600000b7ab9 */ /* 0x000fe20000000800 */
[----:B------:R-:W-:Y:S01]  /*f5a0*/  UMOV UR12, 0xffffffff ;  /* 0xffffffff000c7882 */ /* 0x000fe20000000000 */
[----:B------:R-:W-:Y:S01]  /*f5b0*/  UMOV UR16, 0x1 ;  /* 0x0000000100107882 */ /* 0x000fe20000000000 */
[----:B------:R-:W-:Y:S01]  /*f5c0*/  USHF.R.S32.HI UR15, URZ, 0x1f, UR14 ;  /* 0x0000001f3f0f7899 */ /* 0x000fe2000801140e */
[----:B------:R-:W-:Y:S01]  /*f5d0*/  IMAD.MOV.U32 R9, RZ, RZ, 0x1 ;  /* 0x00000001ff097424 */ /* 0x000fe200078e00ff */
[----:B------:R-:W-:Y:S01]  /*f5e0*/  ULDC UR9, c[0x0][0xc] ;  /* 0x0000030000097ab9 */ /* 0x000fe20000000800 */
[----:B------:R-:W-:Y:S01]  /*f5f0*/  UIADD3 UR4, UR5, -0x1, URZ ;  /* 0xffffffff05047890 */ /* 0x000fe2000fffe03f */
[----:B------:R-:W-:Y:S01]  /*f600*/  IMAD.MOV.U32 R0, RZ, RZ, 0x1 ;  /* 0x00000001ff007424 */ /* 0x000fe200078e00ff */
[----:B------:R-:W-:Y:S01]  /*f610*/  USHF.L.U32 UR18, UR12, UR11, URZ ;  /* 0x0000000b0c127299 */ /* 0x000fe2000800063f */
[----:B------:R-:W-:Y:S01]  /*f620*/  IMAD.MOV.U32 R8, RZ, RZ, RZ ;  /* 0x000000ffff087224 */ /* 0x000fe200078e00ff */
[----:B------:R-:W-:Y:S01]  /*f630*/  USHF.L.U32 UR5, UR16, UR11, URZ ;  /* 0x0000000b10057299 */ /* 0x000fe2000800063f */
[----:B------:R-:W-:Y:S01]  /*f640*/  ULDC UR12, c[0x0][0x10] ;  /* 0x00000400000c7ab9 */ /* 0x000fe20000000800 */
[----:B------:R-:W-:Y:S01]  /*f650*/  ULEA.HI UR15, UR15, UR14, URZ, 0x5 ;  /* 0x0000000e0f0f7291 */ /* 0x000fe2000f8f283f */
[----:B------:R-:W-:Y:S01]  /*f660*/  UMOV UR22, 0x5 ;  /* 0x0000000500167882 */ /* 0x000fe20000000000 */
[----:B------:R-:W-:-:S02]  /*f670*/  ULOP3.LUT UR29, UR13, 0x2, URZ, 0xfc, !UPT ;  /* 0x000000020d1d7892 */ /* 0x000fc4000f8efc3f */
[----:B------:R-:W-:Y:S02]  /*f680*/  USHF.R.S32.HI UR19, URZ, 0x5, UR15 ;  /* 0x000000053f137899 */ /* 0x000fe4000801140f */
[----:B0-----:R-:W-:Y:S02]  /*f690*/  ULOP3.LUT UR10, UR8, 0x1, URZ, 0xc0, !UPT ;  /* 0x00000001080a7892 */ /* 0x001fe4000f8ec03f */
[----:B------:R-:W-:Y:S02]  /*f6a0*/  USHF.R.U32.HI UR30, URZ, 0x1, UR8 ;  /* 0x000000013f1e7899 */ /* 0x000fe40008011608 */
[----:B------:R-:W-:Y:S02]  /*f6b0*/  USHF.L.U32 UR6, UR8, 0x6, URZ ;  /* 0x0000000608067899 */ /* 0x000fe4000800063f */
[----:B------:R-:W-:Y:S02]  /*f6c0*/  USHF.L.U32 UR7, UR8, 0xb, URZ ;  /* 0x0000000b08077899 */ /* 0x000fe4000800063f */
[----:B------:R-:W-:-:S02]  /*f6d0*/  ULOP3.LUT UR8, UR8, 0xfffffffe, URZ, 0xc0, !UPT ;  /* 0xfffffffe08087892 */ /* 0x000fc4000f8ec03f */
[----:B------:R-:W-:Y:S02]  /*f6e0*/  UISETP.GT.U32.AND UP0, UPT, UR10, 0xffff, UPT ;  /* 0x0000ffff0a00788c */ /* 0x000fe4000bf04070 */
[----:B------:R-:W-:Y:S02]  /*f6f0*/  USHF.L.U32 UR20, UR16, UR8, URZ ;  /* 0x0000000810147299 */ /* 0x000fe4000800063f */
[----:B------:R-:W-:Y:S02]  /*f700*/  ULOP3.LUT UR11, UR8, 0x1, URZ, 0xfc, !UPT ;  /* 0x00000001080b7892 */ /* 0x000fe4000f8efc3f */
[----:B------:R-:W-:Y:S02]  /*f710*/  UIMAD.WIDE.U32 UR8, UR9, UR12, URZ ;  /* 0x0000000c090872a5 */ /* 0x000fe4000f8e003f */
[----:B------:R-:W-:Y:S01]  /*f720*/  USEL UR10, UR10, 0xffff, !UP0 ;  /* 0x0000ffff0a0a7887 */ /* 0x000fe2000c000000 */
[----:B------:R-:W-:Y:S01]  /*f730*/  ULDC UR12, c[0x0][0x14] ;  /* 0x00000500000c7ab9 */ /* 0x000fe20000000800 */
[----:B------:R-:W-:-:S02]  /*f740*/  USHF.L.U32 UR11, UR16, UR11, URZ ;  /* 0x0000000b100b7299 */ /* 0x000fc4000800063f */
[----:B------:R-:W-:Y:S02]  /*f750*/  UIMAD.WIDE.U32 UR24, UR8, UR12, URZ ;  /* 0x0000000c081872a5 */ /* 0x000fe4000f8e003f */
[----:B------:R-:W-:Y:S02]  /*f760*/  UIMAD UR21, UR9, UR12, URZ ;  /* 0x0000000c091572a4 */ /* 0x000fe4000f8e023f */
[----:B------:R-:W-:Y:S02]  /*f770*/  ULOP3.LUT UR10, UR10, 0xffff, URZ, 0xc0, !UPT ;  /* 0x0000ffff0a0a7892 */ /* 0x000fe4000f8ec03f */
[----:B------:R-:W-:Y:S02]  /*f780*/  ULOP3.LUT UR6, UR6, 0x40, URZ, 0xc0, !UPT ;  /* 0x0000004006067892 */ /* 0x000fe4000f8ec03f */
[----:B------:R-:W-:Y:S02]  /*f790*/  ULOP3.LUT UR7, UR7, 0x800, URZ, 0xc0, !UPT ;  /* 0x0000080007077892 */ /* 0x000fe4000f8ec03f */
[----:B------:R-:W-:-:S02]  /*f7a0*/  ULOP3.LUT UR18, URZ, UR18, URZ, 0x33, !UPT ;  /* 0x000000123f127292 */ /* 0x000fc4000f8e333f */
[----:B------:R-:W-:Y:S02]  /*f7b0*/  ULOP3.LUT UR20, UR20, UR11, URZ, 0xfc, !UPT ;  /* 0x0000000b14147292 */ /* 0x000fe4000f8efc3f */
[----:B------:R-:W-:Y:S02]  /*f7c0*/  UIADD3 UR21, UR25, UR21, URZ ;  /* 0x0000001519157290 */ /* 0x000fe4000fffe03f */
[----:B------:R-:W-:Y:S02]  /*f7d0*/  USHF.L.U32 UR22, UR22, UR10, URZ ;  /* 0x0000000a16167299 */ /* 0x000fe4000800063f */
[----:B------:R-:W-:Y:S01]  /*f7e0*/  UIADD3 UR31, UR19, 0x1, URZ ;  /* 0x00000001131f7890 */ /* 0x000fe2000fffe03f */
[----:B------:R-:W-:-:S11]  /*f7f0*/  ULDC.64 UR32, c[0x0][0x198] ;  /* 0x0000660000207ab9 */ /* 0x000fd60000000a00 */
.L_x_315:
[----:B------:R-:W-:-:S03]  /*f800*/  UMOV UR8, 0xffffffff ;  /* 0xffffffff00087882 */ /* 0x000fc60000000000 */
[----:B------:R-:W-:Y:S05]  /*f810*/  BRA.DIV UR8, `(.L_x_305) ;  /* 0x0000001608d87947 */ /* 0x000fea000b800000 */
[----:B------:R-:W-:-:S13]  /*f820*/  ELECT P0, URZ, PT ;  /* 0x00000000003f782f */ /* 0x000fda0003800000 */
.L_x_340:
[----:B------:R-:W0:Y:S01]  /*f830*/  LDC R2, c[0x0][0x28c] ;  /* 0x0000a300ff027b82 */ /* 0x000e220000000800 */
[----:B------:R-:W-:Y:S01]  /*f840*/  BSSY B1, `(.L_x_306) ;  /* 0x000003d000017945 */ /* 0x000fe20003800000 */
[----:B0-----:R-:W-:-:S13]  /*f850*/  ISETP.LT.OR P0, PT, R2, 0x1, !P0 ;  /* 0x000000010200780c */ /* 0x001fda0004701670 */
[----:B------:R-:W-:Y:S05]  /*f860*/  @P0 BRA `(.L_x_307) ;  /* 0x0000000000e80947 */ /* 0x000fea0003800000 */
[----:B------:R-:W-:Y:S01]  /*f870*/  LEA R5, R5, UR30, 0x1 ;  /* 0x0000001e05057c11 */ /* 0x000fe2000f8e08ff */
[----:B------:R-:W-:Y:S01]  /*f880*/  IMAD.MOV.U32 R13, RZ, RZ, RZ ;  /* 0x000000ffff0d7224 */ /* 0x000fe200078e00ff */
[----:B------:R-:W-:Y:S01]  /*f890*/  LEA R7, R7, UR6, 0x7 ;  /* 0x0000000607077c11 */ /* 0x000fe2000f8e38ff */
[----:B------:R-:W-:Y:S02]  /*f8a0*/  IMAD.U32 R14, RZ, RZ, UR31 ;  /* 0x0000001fff0e7e24 */ /* 0x000fe4000f8e00ff */
[----:B------:R-:W-:Y:S02]  /*f8b0*/  IMAD.MOV.U32 R2, RZ, RZ, R0 ;  /* 0x000000ffff027224 */ /* 0x000fe400078e0000 */
[----:B------:R-:W-:Y:S02]  /*f8c0*/  IMAD.MOV.U32 R3, RZ, RZ, R8 ;  /* 0x000000ffff037224 */ /* 0x000fe400078e0008 */
[----:B------:R-:W-:-:S07]  /*f8d0*/  IMAD.SHL.U32 R10, R5, 0x80, RZ ;  /* 0x00000080050a7824 */ /* 0x000fce00078e00ff */
.L_x_310:
[----:B------:R-:W0:Y:S01]  /*f8e0*/  S2R R5, SR_CgaCtaId ;  /* 0x0000000000057919 */ /* 0x000e220000008800 */
[----:B------:R-:W-:Y:S01]  /*f8f0*/  MOV R4, 0x400 ;  /* 0x0000040000047802 */ /* 0x000fe20000000f00 */
[----:B------:R-:W1:Y:S03]  /*f900*/  S2R R15, SR_TID.X ;  /* 0x00000000000f7919 */ /* 0x000e660000002100 */
[----:B0-----:R-:W-:Y:S02]  /*f910*/  LEA R12, R5, R4, 0x18 ;  /* 0x00000004050c7211 */ /* 0x001fe400078ec0ff */
[----:B------:R-:W-:Y:S02]  /*f920*/  SHF.L.U32 R4, R2, 0x1f, RZ ;  /* 0x0000001f02047819 */ /* 0x000fe400000006ff */
[----:B-1----:R-:W-:Y:S01]  /*f930*/  LOP3.LUT P1, RZ, R15, 0x7f, RZ, 0xc0, !PT ;  /* 0x0000007f0fff7812 */ /* 0x002fe2000782c0ff */
[----:B------:R-:W-:-:S04]  /*f940*/  IMAD R11, R3, 0x8, R12 ;  /* 0x00000008030b7824 */ /* 0x000fc800078e020c */
[----:B------:R-:W0:Y:S08]  /*f950*/  SYNCS.PHASECHK.TRANS64.TRYWAIT P0, [R11+URZ+0x90], R4 ;  /* 0x000090040b0075a7 */ /* 0x000e30000800017f */
[----:B------:R-:W1:Y:S01]  /*f960*/  @!P1 LDC R5, c[0x0][0x500] ;  /* 0x00014000ff059b82 */ /* 0x000e620000000800 */
[----:B0-----:R-:W-:Y:S05]  /*f970*/  @!P0 BRA `(.L_x_308) ;  /* 0x0000001400a08947 */ /* 0x001fea0003800000 */
.L_x_341:
[----:B------:R-:W-:Y:S01]  /*f980*/  UPRMT UR8, UR29, 0x9910, URZ ;  /* 0x000099101d087896 */ /* 0x000fe2000800003f */
[----:B-1----:R1:W-:Y:S03]  /*f990*/  @!P1 SYNCS.ARRIVE.TRANS64 RZ, [R11+URZ], R5 ;  /* 0x000000050bff99a7 */ /* 0x0023e6000800003f */
[----:B------:R-:W-:-:S06]  /*f9a0*/  UISETP.NE.AND UP0, UPT, UR8, 0x2, UPT ;  /* 0x000000020800788c */ /* 0x000fcc000bf05270 */
[----:B------:R-:W-:-:S13]  /*f9b0*/  PLOP3.LUT P0, PT, PT, PT, UP0, 0x80, 0x0 ;  /* 0x000000000000781c */ /* 0x000fda0003f0f008 */
[----:B-1----:R-:W-:Y:S05]  /*f9c0*/  @P0 BRA `(.L_x_309) ;  /* 0x0000000000040947 */ /* 0x002fea0003800000 */
[----:B------:R-:W-:Y:S01]  /*f9d0*/  BPT.TRAP 0x1 ;  /* 0x000000040000795c */ /* 0x000fe20000300000 */
.L_x_309:
[C---:B0-----:R-:W-:Y:S01]  /*f9e0*/  LEA R4, R3.reuse, UR30, 0x1 ;  /* 0x0000001e03047c11 */ /* 0x041fe2000f8e08ff */
[----:B------:R-:W-:Y:S01]  /*f9f0*/  VIADD R14, R14, 0xffffffff ;  /* 0xffffffff0e0e7836 */ /* 0x000fe20000000000 */
[----:B------:R-:W-:Y:S01]  /*fa00*/  R2UR UR11, R3 ;  /* 0x00000000030b72ca */ /* 0x000fe200000e0000 */
[----:B------:R-:W-:Y:S01]  /*fa10*/  UIADD3 UR14, UP0, UR32, 0xf0, URZ ;  /* 0x000000f0200e7890 */ /* 0x000fe2000ff1e03f */
[----:B------:R-:W-:Y:S01]  /*fa20*/  R2UR UR26, R12 ;  /* 0x000000000c1a72ca */ /* 0x000fe200000e0000 */
[----:B------:R-:W-:Y:S01]  /*fa30*/  IMAD.U32 R4, R4, 0x1000, R12 ;  /* 0x0000100004047824 */ /* 0x000fe200078e000c */
[----:B------:R-:W-:Y:S01]  /*fa40*/  R2UR UR27, R10 ;  /* 0x000000000a1b72ca */ /* 0x000fe200000e0000 */
[----:B------:R-:W-:Y:S01]  /*fa50*/  UIADD3 UR34, UP1, UR32, 0x1f0, URZ ;  /* 0x000001f020227890 */ /* 0x000fe2000ff3e03f */
[----:B------:R-:W-:Y:S01]  /*fa60*/  R2UR UR9, R11 ;  /* 0x000000000b0972ca */ /* 0x000fe200000e0000 */
[----:B------:R-:W-:Y:S01]  /*fa70*/  UIADD3.X UR15, URZ, UR33, URZ, UP0, !UPT ;  /* 0x000000213f0f7290 */ /* 0x000fe200087fe43f */
[----:B------:R-:W-:Y:S01]  /*fa80*/  R2UR UR8, R4 ;  /* 0x00000000040872ca */ /* 0x000fe200000e0000 */
[----:B------:R-:W-:Y:S01]  /*fa90*/  UPRMT UR23, URZ, 0x5410, UR22 ;  /* 0x000054103f177896 */ /* 0x000fe20008000016 */
[----:B------:R-:W-:Y:S01]  /*faa0*/  R2UR UR10, R13 ;  /* 0x000000000d0a72ca */ /* 0x000fe200000e0000 */
[----:B------:R-:W-:Y:S01]  /*fab0*/  VIADD R3, R3, 0x1 ;  /* 0x0000000103037836 */ /* 0x000fe20000000000 */
[----:B------:R-:W-:Y:S01]  /*fac0*/  R2UR UR12, R6 ;  /* 0x00000000060c72ca */ /* 0x000fe200000e0000 */
[----:B------:R-:W-:Y:S01]  /*fad0*/  ULEA UR11, UR11, UR7, 0xc ;  /* 0x000000070b0b7291 */ /* 0x000fe2000f8e603f */
[----:B------:R-:W-:Y:S01]  /*fae0*/  R2UR UR28, R7 ;  /* 0x00000000071c72ca */ /* 0x000fe200000e0000 */
[----:B------:R-:W-:Y:S01]  /*faf0*/  UPRMT UR36, URZ, 0x5410, UR20 ;  /* 0x000054103f247896 */ /* 0x000fe20008000014 */
[----:B------:R-:W-:Y:S01]  /*fb00*/  ISETP.GT.AND P1, PT, R14, 0x1, PT ;  /* 0x000000010e00780c */ /* 0x000fe20003f24270 */
[----:B------:R-:W-:Y:S01]  /*fb10*/  UIADD3 UR26, UR26, 0x24200, UR11 ;  /* 0x000242001a1a7890 */ /* 0x000fe2000fffe00b */
[----:B------:R-:W-:Y:S01]  /*fb20*/  ISETP.NE.AND P0, PT, R3, 0x12, PT ;  /* 0x000000120300780c */ /* 0x000fe20003f05270 */
[----:B------:R-:W-:Y:S01]  /*fb30*/  UIADD3.X UR35, URZ, UR33, URZ, UP1, !UPT ;  /* 0x000000213f237290 */ /* 0x000fe20008ffe43f */
[----:B------:R-:W-:Y:S01]  /*fb40*/  VIADD R13, R13, 0x20 ;  /* 0x000000200d0d7836 */ /* 0x000fe20000000000 */
[----:B------:R-:W-:Y:S01]  /*fb50*/  UIADD3 UR8, UR8, 0x200, URZ ;  /* 0x0000020008087890 */ /* 0x000fe2000fffe03f */
[----:B------:R-:W-:Y:S01]  /*fb60*/  SEL R5, RZ, 0x1, P0 ;  /* 0x00000001ff057807 */ /* 0x000fe20000000000 */
[----:B------:R-:W-:Y:S01]  /*fb70*/  UMOV UR16, 0x0 ;  /* 0x0000000000107882 */ /* 0x000fe20000000000 */
[----:B------:R-:W-:Y:S01]  /*fb80*/  UMOV UR17, 0x10000000 ;  /* 0x1000000000117882 */ /* 0x000fe20000000000 */
[----:B------:R-:W-:Y:S01]  /*fb90*/  UMOV UR11, UR27 ;  /* 0x0000001b000b7c82 */ /* 0x000fe20008000000 */
[----:B------:R-:W-:-:S02]  /*fba0*/  LOP3.LUT R2, R2, R5, RZ, 0x3c, !PT ;  /* 0x0000000502027212 */ /* 0x000fc400078e3cff */
[----:B------:R-:W-:Y:S02]  /*fbb0*/  SEL R3, R3, RZ, P0 ;  /* 0x000000ff03037207 */ /* 0x000fe40000000000 */
[----:B------:R0:W-:Y:S02]  /*fbc0*/  UTMALDG.3D.MULTICAST [UR8], [UR14], UR23, desc[UR16] ;  /* 0x000010080e0073b4 */ /* 0x0001e40008011817 */
[----:B0-----:R-:W-:Y:S01]  /*fbd0*/  UMOV UR8, UR26 ;  /* 0x0000001a00087c82 */ /* 0x001fe20008000000 */
[----:B------:R-:W-:Y:S02]  /*fbe0*/  UMOV UR11, UR28 ;  /* 0x0000001c000b7c82 */ /* 0x000fe40008000000 */
[----:B------:R0:W-:Y:S02]  /*fbf0*/  UTMALDG.3D.MULTICAST [UR8], [UR34], UR36, desc[UR16] ;  /* 0x00001008220073b4 */ /* 0x0001e40008011824 */
[----:B0-----:R-:W-:Y:S05]  /*fc00*/  @P1 BRA `(.L_x_310) ;  /* 0xfffffffc00341947 */ /* 0x001fea000383ffff */
.L_x_307:
[----:B------:R-:W-:Y:S05]  /*fc10*/  BSYNC B1 ;  /* 0x0000000000017941 */ /* 0x000fea0003800000 */
.L_x_306:
[----:B------:R-:W2:Y:S01]  /*fc20*/  LDL.LU R15, [R1+0x80] ;  /* 0x00008000010f7983 */ /* 0x000ea20000300800 */
[----:B------:R-:W-:Y:S01]  /*fc30*/  LOP3.LUT P1, RZ, R9, 0xff, RZ, 0xc0, !PT ;  /* 0x000000ff09ff7812 */ /* 0x000fe2000782c0ff */
[----:B------:R-:W-:Y:S01]  /*fc40*/  VIADD R8, R8, UR19 ;  /* 0x0000001308087c36 */ /* 0x000fe20008000000 */
[----:B------:R-:W-:Y:S01]  /*fc50*/  ULDC.64 UR8, c[0x0][0x650] ;  /* 0x0001940000087ab9 */ /* 0x000fe20000000a00 */
[----:B------:R-:W3:Y:S01]  /*fc60*/  LDL.LU R12, [R1+0x84] ;  /* 0x00008400010c7983 */ /* 0x000ee20000300800 */
[----:B------:R-:W-:Y:S01]  /*fc70*/  IMAD.U32 R5, RZ, RZ, UR19 ;  /* 0x00000013ff057e24 */ /* 0x000fe2000f8e00ff */
[----:B------:R-:W-:Y:S01]  /*fc80*/  UISETP.GE.U32.AND UP0, UPT, UR19, 0x12, UPT ;  /* 0x000000121300788c */ /* 0x000fe2000bf06070 */
[----:B------:R-:W-:Y:S01]  /*fc90*/  ISETP.GT.U32.AND P0, PT, R8, 0x11, PT ;  /* 0x000000110800780c */ /* 0x000fe20003f04070 */
[----:B------:R-:W-:Y:S01]  /*fca0*/  BSSY B1, `(.L_x_311) ;  /* 0x000006d000017945 */ /* 0x000fe20003800000 */
[----:B------:R-:W-:Y:S01]  /*fcb0*/  IMAD.MOV.U32 R7, RZ, RZ, -0x1 ;  /* 0xffffffffff077424 */ /* 0x000fe200078e00ff */
[----:B------:R-:W-:Y:S01]  /*fcc0*/  PRMT R9, RZ, 0x7610, R9 ;  /* 0x00007610ff097816 */ /* 0x000fe20000000009 */
[----:B------:R-:W-:Y:S01]  /*fcd0*/  IMAD.MOV.U32 R6, RZ, RZ, -0x1 ;  /* 0xffffffffff067424 */ /* 0x000fe200078e00ff */
[----:B------:R-:W-:-:S02]  /*fce0*/  ISETP.LT.U32.AND P0, PT, R5, 0x12, P0 ;  /* 0x000000120500780c */ /* 0x000fc40000701070 */
[----:B------:R-:W0:Y:S01]  /*fcf0*/  @P1 S2R R3, SR_CgaCtaId ;  /* 0x0000000000031919 */ /* 0x000e220000008800 */
[----:B------:R-:W-:Y:S02]  /*fd00*/  @P1 MOV R2, 0x400 ;  /* 0x0000040000021802 */ /* 0x000fe40000000f00 */
[----:B------:R-:W-:Y:S02]  /*fd10*/  PLOP3.LUT P2, PT, PT, PT, UP0, 0x80, 0x0 ;  /* 0x000000000000781c */ /* 0x000fe40003f4f008 */
[----:B0-----:R-:W-:Y:S01]  /*fd20*/  @P1 LEA R4, R3, R2, 0x18 ;  /* 0x0000000203041211 */ /* 0x001fe200078ec0ff */
[----:B------:R-:W-:-:S03]  /*fd30*/  IMAD.WIDE.U32 R2, R8, 0x38e38e39, RZ ;  /* 0x38e38e3908027825 */ /* 0x000fc600078e00ff */
[----:B------:R0:W-:Y:S02]  /*fd40*/  @P1 SYNCS.ARRIVE.TRANS64.A1T0 RZ, [R4+URZ+0x138], RZ ;  /* 0x000138ff04ff19a7 */ /* 0x0001e4000810003f */
[----:B------:R-:W-:Y:S02]  /*fd50*/  SHF.R.U32.HI R5, RZ, 0x2, R3 ;  /* 0x00000002ff057819 */ /* 0x000fe40000011603 */
[----:B------:R-:W-:Y:S02]  /*fd60*/  SEL R3, RZ, 0x1, !P0 ;  /* 0x00000001ff037807 */ /* 0x000fe40004000000 */
[----:B------:R-:W-:Y:S01]  /*fd70*/  PRMT R2, RZ, 0x7610, R2 ;  /* 0x00007610ff027816 */ /* 0x000fe20000000002 */
[----:B------:R-:W-:Y:S01]  /*fd80*/  IMAD R8, R5, -0x12, R8 ;  /* 0xffffffee05087824 */ /* 0x000fe200078e0208 */
[----:B------:R-:W-:-:S04]  /*fd90*/  LOP3.LUT R0, R0, R3, RZ, 0x3c, !PT ;  /* 0x0000000300007212 */ /* 0x000fc800078e3cff */
[----:B------:R-:W-:Y:S01]  /*fda0*/  @P2 LOP3.LUT R0, R0, 0x1, R5, 0x78, !PT ;  /* 0x0000000100002812 */ /* 0x000fe200078e7805 */
[----:B------:R-:W-:Y:S01]  /*fdb0*/  IMAD.MOV.U32 R5, RZ, RZ, -0x1 ;  /* 0xffffffffff057424 */ /* 0x000fe200078e00ff */
[----:B---3--:R-:W-:-:S04]  /*fdc0*/  IADD3 R12, P1, R12, UR24, RZ ;  /* 0x000000180c0c7c10 */ /* 0x008fc8000ff3e0ff */
[----:B--2---:R-:W-:Y:S01]  /*fdd0*/  IADD3.X R15, R15, UR21, RZ, P1, !PT ;  /* 0x000000150f0f7c10 */ /* 0x004fe20008ffe4ff */
[----:B------:R0:W-:Y:S01]  /*fde0*/  STL [R1+0x84], R12 ;  /* 0x0000840c01007387 */ /* 0x0001e20000100800 */
[----:B------:R-:W-:-:S03]  /*fdf0*/  ISETP.GE.U32.AND P0, PT, R12, UR8, PT ;  /* 0x000000080c007c0c */ /* 0x000fc6000bf06070 */
[----:B------:R0:W-:Y:S01]  /*fe00*/  STL [R1+0x80], R15 ;  /* 0x0000800f01007387 */ /* 0x0001e20000100800 */
[----:B------:R-:W-:-:S13]  /*fe10*/  ISETP.GE.U32.AND.EX P0, PT, R15, UR9, PT, P0 ;  /* 0x000000090f007c0c */ /* 0x000fda000bf06100 */
[----:B0-----:R-:W-:Y:S05]  /*fe20*/  @P0 BRA `(.L_x_312) ;  /* 0x0000000400500947 */ /* 0x001fea0003800000 */
[----:B------:R-:W-:Y:S01]  /*fe30*/  ULDC.64 UR8, c[0x0][0x628] ;  /* 0x00018a0000087ab9 */ /* 0x000fe20000000a00 */
[----:B------:R-:W0:Y:S01]  /*fe40*/  S2R R11, SR_CTAID.X ;  /* 0x00000000000b7919 */ /* 0x000e220000002500 */
[----:B------:R-:W-:Y:S01]  /*fe50*/  ISETP.NE.U32.AND P0, PT, RZ, UR8, PT ;  /* 0x00000008ff007c0c */ /* 0x000fe2000bf05070 */
[----:B------:R-:W-:Y:S01]  /*fe60*/  ULDC UR11, c[0x0][0x630] ;  /* 0x00018c00000b7ab9 */ /* 0x000fe20000000800 */
[----:B------:R-:W-:Y:S01]  /*fe70*/  IMAD.MOV.U32 R2, RZ, RZ, R12 ;  /* 0x000000ffff027224 */ /* 0x000fe200078e000c */
[----:B------:R-:W1:Y:S01]  /*fe80*/  S2R R10, SR_CTAID.Y ;  /* 0x00000000000a7919 */ /* 0x000e620000002600 */
[----:B------:R-:W-:Y:S01]  /*fe90*/  ISETP.NE.AND.EX P0, PT, RZ, UR9, PT, P0 ;  /* 0x00000009ff007c0c */ /* 0x000fe2000bf05300 */
[----:B------:R-:W-:-:S12]  /*fea0*/  IMAD.MOV.U32 R3, RZ, RZ, R15 ;  /* 0x000000ffff037224 */ /* 0x000fd800078e000f */
[----:B------:R-:W-:Y:S05]  /*feb0*/  @!P0 BRA `(.L_x_313) ;  /* 0x0000000000288947 */ /* 0x000fea0003800000 */
[----:B------:R-:W-:Y:S02]  /*fec0*/  ULDC UR10, c[0x0][0x634] ;  /* 0x00018d00000a7ab9 */ /* 0x000fe40000000800 */
[----:B------:R-:W-:-:S05]  /*fed0*/  IADD3 R7, P0, R12, UR10, RZ ;  /* 0x0000000a0c077c10 */ /* 0x000fca000ff1e0ff */
[----:B------:R-:W-:-:S04]  /*fee0*/  IMAD.X R13, RZ, RZ, R15, P0 ;  /* 0x000000ffff0d7224 */ /* 0x000fc800000e060f */
[----:B------:R-:W-:-:S04]  /*fef0*/  IMAD.WIDE.U32 R4, R13, UR8, RZ ;  /* 0x000000080d047c25 */ /* 0x000fc8000f8e00ff */
[----:B------:R-:W-:-:S04]  /*ff00*/  IMAD.WIDE.U32 R4, P0, R7, UR9, R4 ;  /* 0x0000000907047c25 */ /* 0x000fc8000f800004 */
[----:B------:R-:W-:-:S04]  /*ff10*/  IMAD.WIDE.U32 R6, R7, UR8, RZ ;  /* 0x0000000807067c25 */ /* 0x000fc8000f8e00ff */
[----:B------:R-:W-:Y:S01]  /*ff20*/  IMAD.X R3, RZ, RZ, RZ, P0 ;  /* 0x000000ffff037224 */ /* 0x000fe200000e06ff */
[----:B------:R-:W-:Y:S01]  /*ff30*/  IADD3 RZ, P0, R7, R4, RZ ;  /* 0x0000000407ff7210 */ /* 0x000fe20007f1e0ff */
[----:B------:R-:W-:-:S04]  /*ff40*/  IMAD.MOV.U32 R2, RZ, RZ, R5 ;  /* 0x000000ffff027224 */ /* 0x000fc800078e0005 */
[----:B------:R-:W-:-:S08]  /*ff50*/  IMAD.WIDE.U32.X R2, R13, UR9, R2, P0 ;  /* 0x000000090d027c25 */ /* 0x000fd000080e0402 */
.L_x_313:
[--C-:B------:R-:W-:Y:S01]  /*ff60*/  SHF.R.U64 R6, R2, UR11, R3.reuse ;  /* 0x0000000b02067c19 */ /* 0x100fe20008001203 */
[----:B------:R-:W-:Y:S01]  /*ff70*/  ULDC.64 UR8, c[0x0][0x620] ;  /* 0x0001880000087ab9 */ /* 0x000fe20000000a00 */
[----:B------:R-:W-:Y:S01]  /*ff80*/  SHF.R.U32.HI R2, RZ, UR11, R3 ;  /* 0x0000000bff027c19 */ /* 0x000fe20008011603 */
[----:B------:R-:W-:Y:S01]  /*ff90*/  IMAD.MOV.U32 R3, RZ, RZ, R15 ;  /* 0x000000ffff037224 */ /* 0x000fe200078e000f */
[----:B------:R-:W-:Y:S01]  /*ffa0*/  IADD3 R5, P0, RZ, -R6, RZ ;  /* 0x80000006ff057210 */ /* 0x000fe20007f1e0ff */
[----:B------:R-:W2:Y:S01]  /*ffb0*/  LDC R16, c[0x0][0x144] ;  /* 0x00005100ff107b82 */ /* 0x000ea20000000800 */
[----:B0-----:R-:W-:Y:S01]  /*ffc0*/  I2FP.F32.U32 R7, R11 ;  /* 0x0000000b00077245 */ /* 0x001fe20000201000 */
[----:B------:R-:W-:Y:S01]  /*ffd0*/  ULDC.64 UR14, c[0x0][0x640] ;  /* 0x00019000000e7ab9 */ /* 0x000fe20000000a00 */
[----:B------:R-:W-:Y:S01]  /*ffe0*/  ULDC UR10, c[0x0][0x608] ;  /* 0x00018200000a7ab9 */ /* 0x000fe20000000800 */
[----:B------:R-:W-:Y:S01]  /*fff0*/  IMAD.X R2, RZ, RZ, ~R2, P0 ;  /* 0x000000ffff027224 */ /* 0x000fe200000e0e02 */
[----:B------:R-:W-:-:S03]  /*10000*/  ISETP.NE.U32.AND P0, PT, RZ, UR14, PT ;  /* 0x0000000eff007c0c */ /* 0x000fc6000bf05070 */
[----:B------:R-:W-:Y:S01]  /*10010*/  IMAD R4, R2, UR8, RZ ;  /* 0x0000000802047c24 */ /* 0x000fe2000f8e02ff */
[----:B------:R-:W0:Y:S01]  /*10020*/  LDC R13, c[0x0][0x148] ;  /* 0x00005200ff0d7b82 */ /* 0x000e220000000800 */
[----:B------:R-:W-:Y:S01]  /*10030*/  IMAD.MOV.U32 R2, RZ, RZ, R12 ;  /* 0x000000ffff027224 */ /* 0x000fe200078e000c */
[----:B------:R-:W-:-:S03]  /*10040*/  ISETP.NE.AND.EX P0, PT, RZ, UR15, PT, P0 ;  /* 0x0000000fff007c0c */ /* 0x000fc6000bf05300 */
[----:B------:R-:W-:Y:S01]  /*10050*/  IMAD.WIDE.U32 R2, R5, UR8, R2 ;  /* 0x0000000805027c25 */ /* 0x000fe2000f8e0002 */
[----:B------:R-:W-:-:S03]  /*10060*/  ULDC UR8, c[0x0][0x150] ;  /* 0x0000540000087ab9 */ /* 0x000fc60000000800 */
[----:B------:R-:W-:Y:S02]  /*10070*/  IMAD R5, R5, UR9, R4 ;  /* 0x0000000905057c24 */ /* 0x000fe4000f8e0204 */
[----:B------:R-:W-:Y:S01]  /*10080*/  FMUL R4, R7, UR8 ;  /* 0x0000000807047c20 */ /* 0x000fe20008400000 */
[----:B------:R-:W-:Y:S01]  /*10090*/  ULDC UR8, c[0x0][0x618] ;  /* 0x0001860000087ab9 */ /* 0x000fe20000000800 */
[----:B------:R-:W-:Y:S01]  /*100a0*/  ULDC UR9, c[0x0][0x154] ;  /* 0x0000550000097ab9 */ /* 0x000fe20000000800 */
[----:B------:R-:W-:-:S03]  /*100b0*/  IMAD.IADD R3, R3, 0x1, R5 ;  /* 0x0000000103037824 */ /* 0x000fc600078e0205 */
[----:B------:R-:W3:Y:S02]  /*100c0*/  F2I.U32.TRUNC.NTZ R4, R4 ;  /* 0x0000000400047305 */ /* 0x000ee4000020f000 */
[----:B------:R-:W-:Y:S02]  /*100d0*/  SHF.R.U64 R7, R2, UR8, R3 ;  /* 0x0000000802077c19 */ /* 0x000fe40008001203 */
[----:B-1----:R-:W-:-:S05]  /*100e0*/  I2FP.F32.U32 R2, R10 ;  /* 0x0000000a00027245 */ /* 0x002fca0000201000 */
[----:B------:R-:W-:Y:S01]  /*100f0*/  FMUL R5, R2, UR9 ;  /* 0x0000000902057c20 */ /* 0x000fe20008400000 */
[----:B------:R-:W-:Y:S01]  /*10100*/  SHF.R.U32.HI R2, RZ, UR8, R3 ;  /* 0x00000008ff027c19 */ /* 0x000fe20008011603 */
[----:B------:R-:W-:Y:S02]  /*10110*/  ULDC UR8, c[0x0][0x658] ;  /* 0x0001960000087ab9 */ /* 0x000fe40000000800 */
[----:B------:R1:W4:Y:S01]  /*10120*/  F2I.U32.TRUNC.NTZ R15, R5 ;  /* 0x00000005000f7305 */ /* 0x000322000020f000 */
[--C-:B------:R-:W-:Y:S02]  /*10130*/  SHF.R.U64 R14, R7, UR10, R2.reuse ;  /* 0x0000000a070e7c19 */ /* 0x100fe40008001202 */
[----:B------:R-:W-:Y:S01]  /*10140*/  SHF.R.U32.HI R3, RZ, UR10, R2 ;  /* 0x0000000aff037c19 */ /* 0x000fe20008011602 */
[----:B---3--:R-:W-:-:S03]  /*10150*/  IMAD.MOV R2, RZ, RZ, -R4 ;  /* 0x000000ffff027224 */ /* 0x008fc600078e0a04 */
[----:B------:R-:W-:Y:S01]  /*10160*/  SHF.R.U64 R12, R14, UR8, R3 ;  /* 0x000000080e0c7c19 */ /* 0x000fe20008001203 */
[----:B--2---:R-:W-:Y:S01]  /*10170*/  IMAD R17, R16, R2, R11 ;  /* 0x0000000210117224 */ /* 0x004fe200078e020b */
[----:B------:R-:W-:-:S03]  /*10180*/  SHF.R.U32.HI R4, RZ, UR8, R3 ;  /* 0x00000008ff047c19 */ /* 0x000fc60008011603 */
[----:B------:R-:W-:Y:S02]  /*10190*/  IMAD.MOV.U32 R2, RZ, RZ, R12 ;  /* 0x000000ffff027224 */ /* 0x000fe400078e000c */
[----:B------:R-:W-:Y:S01]  /*101a0*/  IMAD.MOV.U32 R3, RZ, RZ, R4 ;  /* 0x000000ffff037224 */ /* 0x000fe200078e0004 */
[----:B-1--4-:R-:W-:Y:S06]  /*101b0*/  @!P0 BRA `(.L_x_314) ;  /* 0x0000000000288947 */ /* 0x012fec0003800000 */
[----:B------:R-:W-:Y:S02]  /*101c0*/  ULDC UR8, c[0x0][0x64c] ;  /* 0x0001930000087ab9 */ /* 0x000fe40000000800 */
[----:B------:R-:W-:-:S05]  /*101d0*/  IADD3 R3, P0, R12, UR8, RZ ;  /* 0x000000080c037c10 */ /* 0x000fca000ff1e0ff */
[----:B------:R-:W-:-:S04]  /*101e0*/  IMAD.X R11, RZ, RZ, R4, P0 ;  /* 0x000000ffff0b7224 */ /* 0x000fc800000e0604 */
[----:B------:R-:W-:-:S04]  /*101f0*/  IMAD.WIDE.U32 R4, R11, UR14, RZ ;  /* 0x0000000e0b047c25 */ /* 0x000fc8000f8e00ff */
[----:B------:R-:W-:-:S04]  /*10200*/  IMAD.WIDE.U32 R4, P0, R3, UR15, R4 ;  /* 0x0000000f03047c25 */ /* 0x000fc8000f800004 */
[----:B------:R-:W-:-:S04]  /*10210*/  IMAD.WIDE.U32 R2, R3, UR14, RZ ;  /* 0x0000000e03027c25 */ /* 0x000fc8000f8e00ff */
[----:B------:R-:W-:Y:S01]  /*10220*/  IMAD.MOV.U32 R2, RZ, RZ, R5 ;  /* 0x000000ffff027224 */ /* 0x000fe200078e0005 */
[----:B------:R-:W-:Y:S01]  /*10230*/  IADD3 RZ, P1, R3, R4, RZ ;  /* 0x0000000403ff7210 */ /* 0x000fe20007f3e0ff */
[----:B------:R-:W-:-:S04]  /*10240*/  IMAD.X R3, RZ, RZ, RZ, P0 ;  /* 0x000000ffff037224 */ /* 0x000fc800000e06ff */
[----:B------:R-:W-:-:S08]  /*10250*/  IMAD.WIDE.U32.X R2, R11, UR15, R2, P1 ;  /* 0x0000000f0b027c25 */ /* 0x000fd000088e0402 */
.L_x_314:
[----:B------:R-:W-:Y:S01]  /*10260*/  ULDC UR8, c[0x0][0x648] ;  /* 0x0001920000087ab9 */ /* 0x000fe20000000800 */
[----:B------:R-:W-:Y:S01]  /*10270*/  IMAD.MOV R15, RZ, RZ, -R15 ;  /* 0x000000ffff0f7224 */ /* 0x000fe200078e0a0f */
[----:B------:R-:W-:Y:S01]  /*10280*/  SHF.R.U64 R3, R2, UR8, R3 ;  /* 0x0000000802037c19 */ /* 0x000fe20008001203 */
[----:B------:R-:W-:Y:S01]  /*10290*/  ULDC UR8, c[0x0][0x638] ;  /* 0x00018e0000087ab9 */ /* 0x000fe20000000800 */
[----:B------:R-:W-:Y:S01]  /*102a0*/  LOP3.LUT R2, R14, UR18, RZ, 0xc0, !PT ;  /* 0x000000120e027c12 */ /* 0x000fe2000f8ec0ff */
[----:B0-----:R-:W-:Y:S01]  /*102b0*/  @P4 IMAD R17, R13, R15, R10 ;  /* 0x0000000f0d114224 */ /* 0x001fe200078e020a */
[----:B------:R-:W-:Y:S01]  /*102c0*/  LOP3.LUT R7, R7, UR4, RZ, 0xc0, !PT ;  /* 0x0000000407077c12 */ /* 0x000fe2000f8ec0ff */
[----:B------:R-:W-:Y:S01]  /*102d0*/  IMAD.MOV R5, RZ, RZ, -R3 ;  /* 0x000000ffff057224 */ /* 0x000fe200078e0a03 */
[----:B------:R-:W-:Y:S01]  /*102e0*/  ULDC UR9, c[0x0][0x610] ;  /* 0x0001840000097ab9 */ /* 0x000fe20000000800 */
[----:B------:R-:W-:Y:S02]  /*102f0*/  IMAD R2, R3, UR5, R2 ;  /* 0x0000000503027c24 */ /* 0x000fe4000f8e0202 */
[----:B------:R-:W-:Y:S01]  /*10300*/  IMAD R12, R5, UR8, R12 ;  /* 0x00000008050c7c24 */ /* 0x000fe2000f8e020c */
[----:B------:R-:W-:Y:S01]  /*10310*/  ULDC UR8, c[0x0][0x600] ;  /* 0x0001800000087ab9 */ /* 0x000fe20000000800 */
[----:B------:R-:W-:-:S02]  /*10320*/  IMAD R5, R2, UR9, R17 ;  /* 0x0000000902057c24 */ /* 0x000fc4000f8e0211 */
[----:B------:R-:W-:Y:S02]  /*10330*/  IMAD R12, R12, UR8, R7 ;  /* 0x000000080c0c7c24 */ /* 0x000fe4000f8e0207 */
[----:B------:R-:W-:-:S03]  /*10340*/  IMAD.MOV.U32 R2, RZ, RZ, 0x1 ;  /* 0x00000001ff027424 */ /* 0x000fc600078e00ff */
[----:B------:R-:W-:Y:S02]  /*10350*/  SEL R7, R12, R5, !P4 ;  /* 0x000000050c077207 */ /* 0x000fe40006000000 */
[----:B------:R-:W-:-:S07]  /*10360*/  SEL R5, R5, R12, !P4 ;  /* 0x0000000c05057207 */ /* 0x000fce0006000000 */
.L_x_312:
[----:B------:R-:W-:Y:S05]  /*10370*/  BSYNC B1 ;  /* 0x0000000000017941 */ /* 0x000fea0003800000 */
.L_x_311:
[----:B------:R-:W-:-:S13]  /*10380*/  LOP3.LUT P0, RZ, R2, 0xff, RZ, 0xc0, !PT ;  /* 0x000000ff02ff7812 */ /* 0x000fda000780c0ff */
[----:B------:R-:W-:Y:S05]  /*10390*/  @P0 BRA `(.L_x_315) ;  /* 0xfffffff400180947 */ /* 0x000fea000383ffff */
[----:B------:R-:W-:Y:S05]  /*103a0*/  BSYNC B0 ;  /* 0x0000000000007941 */ /* 0x000fea0003800000 */
.L_x_304:
[----:B------:R-:W-:-:S03]  /*103b0*/  UMOV UR8, 0xffffffff ;  /* 0xffffffff00087882 */ /* 0x000fc60000000000 */
[----:B------:R-:W-:Y:S05]  /*103c0*/  BRA.DIV UR8, `(.L_x_316) ;  /* 0x0000000e08207947 */ /* 0x000fea000b800000 */
[----:B------:R-:W-:-:S13]  /*103d0*/  ELECT P0, URZ, PT ;  /* 0x00000000003f782f */ /* 0x000fda0003800000 */
.L_x_344:
[----:B------:R-:W-:Y:S04]  /*103e0*/  BSSY B0, `(.L_x_317) ;  /* 0x00000aa000007945 */ /* 0x000fe80003800000 */
[----:B------:R-:W-:Y:S05]  /*103f0*/  @!P0 BRA `(.L_x_318) ;  /* 0x0000000800a08947 */ /* 0x000fea0003800000 */
[----:B------:R-:W-:-:S04]  /*10400*/  ULOP3.LUT UR8, UR13, 0x2, URZ, 0xfc, !UPT ;  /* 0x000000020d087892 */ /* 0x000fc8000f8efc3f */
[----:B------:R-:W-:-:S06]  /*10410*/  UISETP.NE.AND UP0, UPT, UR8, 0x3, UPT ;  /* 0x000000030800788c */ /* 0x000fcc000bf05270 */
[----:B------:R-:W-:-:S13]  /*10420*/  PLOP3.LUT P0, PT, PT, PT, UP0, 0x80, 0x0 ;  /* 0x000000000000781c */ /* 0x000fda0003f0f008 */
[----:B------:R-:W-:Y:S05]  /*10430*/  @!P0 BRA `(.L_x_319) ;  /* 0x0000000000048947 */ /* 0x000fea0003800000 */
[----:B------:R-:W-:Y:S01]  /*10440*/  BPT.TRAP 0x1 ;  /* 0x000000040000795c */ /* 0x000fe20000300000 */
.L_x_319:
[----:B------:R-:W0:Y:S01]  /*10450*/  S2R R3, SR_CgaCtaId ;  /* 0x0000000000037919 */ /* 0x000e220000008800 */
[----:B------:R-:W-:-:S04]  /*10460*/  MOV R2, 0x400 ;  /* 0x0000040000027802 */ /* 0x000fc80000000f00 */
[----:B0-----:R-:W-:Y:S02]  /*10470*/  LEA R3, R3, R2, 0x18 ;  /* 0x0000000203037211 */ /* 0x001fe400078ec0ff */
[----:B------:R-:W-:-:S03]  /*10480*/  SHF.L.U32 R2, R0, 0x1f, RZ ;  /* 0x0000001f00027819 */ /* 0x000fc600000006ff */
[----:B------:R-:W-:-:S04]  /*10490*/  VIADD R3, R3, 0x90 ;  /* 0x0000009003037836 */ /* 0x000fc80000000000 */
[C---:B------:R-:W-:Y:S02]  /*104a0*/  IMAD R7, R8.reuse, 0x8, R3 ;  /* 0x0000000808077824 */ /* 0x040fe400078e0203 */
[----:B------:R-:W-:Y:S02]  /*104b0*/  VIADD R8, R8, 0x1 ;  /* 0x0000000108087836 */ /* 0x000fe40000000000 */
[----:B------:R-:W0:Y:S03]  /*104c0*/  SYNCS.PHASECHK.TRANS64.TRYWAIT P0, [R7+URZ], R2 ;  /* 0x00000002070075a7 */ /* 0x000e26000800017f */
[----:B------:R-:W-:-:S04]  /*104d0*/  ISETP.NE.AND P1, PT, R8, 0x12, PT ;  /* 0x000000120800780c */ /* 0x000fc80003f25270 */
[----:B------:R-:W-:Y:S02]  /*104e0*/  SEL R5, RZ, 0x1, P1 ;  /* 0x00000001ff057807 */ /* 0x000fe40000800000 */
[----:B------:R-:W-:Y:S02]  /*104f0*/  SEL R8, R8, RZ, P1 ;  /* 0x000000ff08087207 */ /* 0x000fe40000800000 */
[----:B------:R-:W-:-:S03]  /*10500*/  LOP3.LUT R5, R0, R5, RZ, 0x3c, !PT ;  /* 0x0000000500057212 */ /* 0x000fc600078e3cff */
[----:B------:R-:W-:Y:S01]  /*10510*/  IMAD R9, R8, 0x8, R3 ;  /* 0x0000000808097824 */ /* 0x000fe200078e0203 */
[----:B------:R-:W-:Y:S01]  /*10520*/  SHF.L.U32 R4, R5, 0x1f, RZ ;  /* 0x0000001f05047819 */ /* 0x000fe200000006ff */
[----:B0-----:R-:W-:Y:S06]  /*10530*/  @!P0 BRA `(.L_x_320) ;  /* 0x0000000800e48947 */ /* 0x001fec0003800000 */
.L_x_345:
[----:B------:R-:W1:Y:S01]  /*10540*/  SYNCS.PHASECHK.TRANS64.TRYWAIT P0, [R9+URZ], R4 ;  /* 0x00000004090075a7 */ /* 0x000e62000800017f */
[----:B------:R-:W-:-:S05]  /*10550*/  VIADD R0, R8, 0x1 ;  /* 0x0000000108007836 */ /* 0x000fca0000000000 */
[----:B------:R-:W-:-:S04]  /*10560*/  ISETP.NE.AND P1, PT, R0, 0x12, PT ;  /* 0x000000120000780c */ /* 0x000fc80003f25270 */
[----:B0-----:R-:W-:Y:S02]  /*10570*/  SEL R2, RZ, 0x1, P1 ;  /* 0x00000001ff027807 */ /* 0x001fe40000800000 */
[----:B------:R-:W-:Y:S02]  /*10580*/  SEL R0, R0, RZ, P1 ;  /* 0x000000ff00007207 */ /* 0x000fe40000800000 */
[----:B------:R-:W-:-:S03]  /*10590*/  LOP3.LUT R7, R5, R2, RZ, 0x3c, !PT ;  /* 0x0000000205077212 */ /* 0x000fc600078e3cff */
[----:B------:R-:W-:Y:S01]  /*105a0*/  IMAD R6, R0, 0x8, R3 ;  /* 0x0000000800067824 */ /* 0x000fe200078e0203 */
[----:B------:R-:W-:Y:S01]  /*105b0*/  SHF.L.U32 R5, R7, 0x1f, RZ ;  /* 0x0000001f07057819 */ /* 0x000fe200000006ff */
[----:B-1----:R-:W-:Y:S06]  /*105c0*/  @!P0 BRA `(.L_x_321) ;  /* 0x0000000800d48947 */ /* 0x002fec0003800000 */
.L_x_346:
[----:B------:R-:W1:Y:S01]  /*105d0*/  SYNCS.PHASECHK.TRANS64.TRYWAIT P0, [R6+URZ], R5 ;  /* 0x00000005060075a7 */ /* 0x000e62000800017f */
[----:B------:R-:W-:-:S05]  /*105e0*/  VIADD R0, R0, 0x1 ;  /* 0x0000000100007836 */ /* 0x000fca0000000000 */
[----:B------:R-:W-:-:S04]  /*105f0*/  ISETP.NE.AND P1, PT, R0, 0x12, PT ;  /* 0x000000120000780c */ /* 0x000fc80003f25270 */
[----:B------:R-:W-:Y:S02]  /*10600*/  SEL R2, RZ, 0x1, P1 ;  /* 0x00000001ff027807 */ /* 0x000fe40000800000 */
[----:B------:R-:W-:Y:S02]  /*10610*/  SEL R0, R0, RZ, P1 ;  /* 0x000000ff00007207 */ /* 0x000fe40000800000 */
[----:B------:R-:W-:-:S03]  /*10620*/  LOP3.LUT R7, R7, R2, RZ, 0x3c, !PT ;  /* 0x0000000207077212 */ /* 0x000fc600078e3cff */
[----:B0-----:R-:W-:Y:S01]  /*10630*/  IMAD R9, R0, 0x8, R3 ;  /* 0x0000000800097824 */ /* 0x001fe200078e0203 */
[----:B------:R-:W-:Y:S01]  /*10640*/  SHF.L.U32 R4, R7, 0x1f, RZ ;  /* 0x0000001f07047819 */ /* 0x000fe200000006ff */
[----:B-1----:R-:W-:Y:S06]  /*10650*/  @!P0 BRA `(.L_x_322) ;  /* 0x0000000800c48947 */ /* 0x002fec0003800000 */
.L_x_347:
        /* <DEDUP_REMOVED lines=9> */
.L_x_348:
        /* <DEDUP_REMOVED lines=9> */
.L_x_349:
        /* <DEDUP_REMOVED lines=9> */
.L_x_350:
        /* <DEDUP_REMOVED lines=9> */
.L_x_351:
        /* <DEDUP_REMOVED lines=9> */
.L_x_352:
        /* <DEDUP_REMOVED lines=9> */
.L_x_353:
        /* <DEDUP_REMOVED lines=9> */
.L_x_354:
        /* <DEDUP_REMOVED lines=9> */
.L_x_355:
        /* <DEDUP_REMOVED lines=9> */
.L_x_356:
        /* <DEDUP_REMOVED lines=9> */
.L_x_357:
        /* <DEDUP_REMOVED lines=9> */
.L_x_358:
        /* <DEDUP_REMOVED lines=9> */
.L_x_359:
        /* <DEDUP_REMOVED lines=9> */
.L_x_360:
[----:B------:R-:W1:Y:S01]  /*10db0*/  SYNCS.PHASECHK.TRANS64.TRYWAIT P0, [R6+URZ], R5 ;  /* 0x00000005060075a7 */ /* 0x000e62000800017f */
[----:B------:R-:W-:-:S05]  /*10dc0*/  VIADD R0, R0, 0x1 ;  /* 0x0000000100007836 */ /* 0x000fca0000000000 */
[----:B------:R-:W-:-:S04]  /*10dd0*/  ISETP.NE.AND P1, PT, R0, 0x12, PT ;  /* 0x000000120000780c */ /* 0x000fc80003f25270 */
[----:B------:R-:W-:Y:S02]  /*10de0*/  SEL R2, RZ, 0x1, P1 ;  /* 0x00000001ff027807 */ /* 0x000fe40000800000 */
[----:B------:R-:W-:Y:S02]  /*10df0*/  SEL R0, R0, RZ, P1 ;  /* 0x000000ff00007207 */ /* 0x000fe40000800000 */
[----:B------:R-:W-:Y:S01]  /*10e00*/  LOP3.LUT R2, R7, R2, RZ, 0x3c, !PT ;  /* 0x0000000207027212 */ /* 0x000fe200078e3cff */
[----:B-1----:R-:W-:Y:S06]  /*10e10*/  @!P0 BRA `(.L_x_336) ;  /* 0x0000000400ec8947 */ /* 0x002fec0003800000 */
.L_x_361:
[----:B------:R-:W-:Y:S01]  /*10e20*/  IMAD R3, R0, 0x8, R3 ;  /* 0x0000000800037824 */ /* 0x000fe200078e0203 */
[----:B------:R-:W-:-:S07]  /*10e30*/  SHF.L.U32 R0, R2, 0x1f, RZ ;  /* 0x0000001f02007819 */ /* 0x000fce00000006ff */
.L_x_337:
[----:B--2---:R2:W3:Y:S02]  /*10e40*/  SYNCS.PHASECHK.TRANS64.TRYWAIT P0, [R3+URZ], R0 ;  /* 0x00000000030075a7 */ /* 0x0044e4000800017f */
[----:B---3--:R-:W-:Y:S05]  /*10e50*/  @!P0 NANOSLEEP.SYNCS 0x989680 ;  /* 0x009896800000895d */ /* 0x008fea0003900000 */
[----:B------:R-:W3:Y:S02]  /*10e60*/  @!P0 SYNCS.PHASECHK.TRANS64 P0, [R3+URZ], R0 ;  /* 0x00000000030085a7 */ /* 0x000ee4000800007f */
[----:B---3--:R-:W-:Y:S05]  /*10e70*/  @!P0 BRA `(.L_x_337) ;  /* 0xfffffffc00f08947 */ /* 0x008fea000383ffff */
.L_x_318:
[----:B------:R-:W-:Y:S05]  /*10e80*/  BSYNC B0 ;  /* 0x0000000000007941 */ /* 0x000fea0003800000 */
.L_x_317:
[----:B------:R-:W-:Y:S05]  /*10e90*/  EXIT ;  /* 0x000000000000794d */ /* 0x000fea0003800000 */
.L_x_22:
[----:B-1----:R-:W-:-:S04]  /*10ea0*/  IMAD.U32 R3, RZ, RZ, UR7 ;  /* 0x00000007ff037e24 */ /* 0x002fc8000f8e00ff */
[----:B------:R1:W3:Y:S03]  /*10eb0*/  SYNCS.PHASECHK.TRANS64.TRYWAIT P0, [R3+URZ], R0 ;  /* 0x00000000030075a7 */ /* 0x0002e6000800017f */
[----:B---3--:R-:W-:Y:S05]  /*10ec0*/  @!P0 NANOSLEEP.SYNCS 0x989680 ;  /* 0x009896800000895d */ /* 0x008fea0003900000 */
[----:B------:R-:W3:Y:S02]  /*10ed0*/  @!P0 SYNCS.PHASECHK.TRANS64 P0, [R3+URZ], R0 ;  /* 0x00000000030085a7 */ /* 0x000ee4000800007f */
[----:B---3--:R-:W-:Y:S05]  /*10ee0*/  @!P0 BRA `(.L_x_22) ;  /* 0xfffffffc00ec8947 */ /* 0x008fea000383ffff */
[----:B------:R-:W-:Y:S05]  /*10ef0*/  BRA `(.L_x_21) ;  /* 0xffffff1000507947 */ /* 0x000fea000383ffff */
.L_x_28:
[----:B-----5:R1:W-:Y:S02]  /*10f00*/  STL [R1+0x90], R0 ;  /* 0x0000900001007387 */ /* 0x0203e40000100800 */
[----:B-1----:R-:W-:-:S04]  /*10f10*/  IMAD.U32 R0, RZ, RZ, UR9 ;  /* 0x00000009ff007e24 */ /* 0x002fc8000f8e00ff */
[----:B------:R1:W4:Y:S03]  /*10f20*/  SYNCS.PHASECHK.TRANS64.TRYWAIT P0, [R0+URZ], R229 ;  /* 0x000000e5000075a7 */ /* 0x000326000800017f */
[----:B----4-:R-:W-:Y:S05]  /*10f30*/  @!P0 NANOSLEEP.SYNCS 0x989680 ;  /* 0x009896800000895d */ /* 0x010fea0003900000 */
[----:B------:R1:W4:Y:S02]  /*10f40*/  @!P0 SYNCS.PHASECHK.TRANS64 P0, [R0+URZ], R229 ;  /* 0x000000e5000085a7 */ /* 0x000324000800007f */
[----:B-1----:R1:W5:Y:S02]  /*10f50*/  LDL.LU R0, [R1+0x90] ;  /* 0x0000900001007983 */ /* 0x0023640000300800 */
[----:B-1--4-:R-:W-:Y:S05]  /*10f60*/  @!P0 BRA `(.L_x_28) ;  /* 0xfffffffc00e48947 */ /* 0x012fea000383ffff */
[----:B------:R-:W-:Y:S05]  /*10f70*/  BRA `(.L_x_27) ;  /* 0xffffff2000b47947 */ /* 0x000fea000383ffff */
.L_x_305:
[----:B------:R-:W-:Y:S01]  /*10f80*/  BSSY B1, `(.L_x_338) ;  /* 0x0000006000017945 */ /* 0x000fe20003800000 */
[----:B------:R-:W-:-:S07]  /*10f90*/  IMAD.MOV.U32 R2, RZ, RZ, -0x1 ;  /* 0xffffffffff027424 */ /* 0x000fce00078e00ff */
[----:B------:R-:W-:Y:S05]  /*10fa0*/  WARPSYNC.COLLECTIVE R2, `(.L_x_339) ;  /* 0x00000000020c7348 */ /* 0x000fea0003c00000 */
[----:B------:R-:W-:Y:S02]  /*10fb0*/  ELECT P0, UR62, PT ;  /* 0x00000000003e782f */ /* 0x000fe40003800000 */
[----:B------:R-:W-:Y:S01]  /*10fc0*/  MOV R2, UR62 ;  /* 0x0000003e00027c02 */ /* 0x000fe20008000f00 */
[----:B------:R-:W-:Y:S10]  /*10fd0*/  ENDCOLLECTIVE ;  /* 0x000000000000791b */ /* 0x000ff40003800000 */
.L_x_339:
[----:B------:R-:W-:Y:S05]  /*10fe0*/  BSYNC B1 ;  /* 0x0000000000017941 */ /* 0x000fea0003800000 */
.L_x_338:
[----:B------:R-:W-:Y:S05]  /*10ff0*/  BRA `(.L_x_340) ;  /* 0xffffffe8000c7947 */ /* 0x000fea000383ffff */
.L_x_308:
[----:B0-----:R0:W2:Y:S02]  /*11000*/  SYNCS.PHASECHK.TRANS64.TRYWAIT P0, [R11+URZ+0x90], R4 ;  /* 0x000090040b0075a7 */ /* 0x0010a4000800017f */
[----:B--2---:R-:W-:Y:S05]  /*11010*/  @!P0 NANOSLEEP.SYNCS 0x989680 ;  /* 0x009896800000895d */ /* 0x004fea0003900000 */
[----:B------:R-:W2:Y:S02]  /*11020*/  @!P0 SYNCS.PHASECHK.TRANS64 P0, [R11+URZ+0x90], R4 ;  /* 0x000090040b0085a7 */ /* 0x000ea4000800007f */
[----:B--2---:R-:W-:Y:S05]  /*11030*/  @!P0 BRA `(.L_x_308) ;  /* 0xfffffffc00f08947 */ /* 0x004fea000383ffff */
[----:B------:R-:W-:Y:S05]  /*11040*/  BRA `(.L_x_341) ;  /* 0xffffffe8004c7947 */ /* 0x000fea000383ffff */
.L_x_316:
[----:B------:R-:W-:Y:S01]  /*11050*/  BSSY B0, `(.L_x_342) ;  /* 0x0000006000007945 */ /* 0x000fe20003800000 */
[----:B------:R-:W-:-:S07]  /*11060*/  IMAD.MOV.U32 R2, RZ, RZ, -0x1 ;  /* 0xffffffffff027424 */ /* 0x000fce00078e00ff */
[----:B------:R-:W-:Y:S05]  /*11070*/  WARPSYNC.COLLECTIVE R2, `(.L_x_343) ;  /* 0x00000000020c7348 */ /* 0x000fea0003c00000 */
[----:B------:R-:W-:Y:S02]  /*11080*/  ELECT P0, UR62, PT ;  /* 0x00000000003e782f */ /* 0x000fe40003800000 */
[----:B------:R-:W-:Y:S01]  /*11090*/  MOV R2, UR62 ;  /* 0x0000003e00027c02 */ /* 0x000fe20008000f00 */
[----:B------:R-:W-:Y:S10]  /*110a0*/  ENDCOLLECTIVE ;  /* 0x000000000000791b */ /* 0x000ff40003800000 */
.L_x_343:
[----:B------:R-:W-:Y:S05]  /*110b0*/  BSYNC B0 ;  /* 0x0000000000007941 */ /* 0x000fea0003800000 */
.L_x_342:
[----:B------:R-:W-:Y:S05]  /*110c0*/  BRA `(.L_x_344) ;  /* 0xfffffff000c47947 */ /* 0x000fea000383ffff */
.L_x_320:
[----:B0-----:R0:W1:Y:S02]  /*110d0*/  SYNCS.PHASECHK.TRANS64.TRYWAIT P0, [R7+URZ], R2 ;  /* 0x00000002070075a7 */ /* 0x001064000800017f */
[----:B-1----:R-:W-:Y:S05]  /*110e0*/  @!P0 NANOSLEEP.SYNCS 0x989680 ;  /* 0x009896800000895d */ /* 0x002fea0003900000 */
[----:B------:R-:W1:Y:S02]  /*110f0*/  @!P0 SYNCS.PHASECHK.TRANS64 P0, [R7+URZ], R2 ;  /* 0x00000002070085a7 */ /* 0x000e64000800007f */
[----:B-1----:R-:W-:Y:S05]  /*11100*/  @!P0 BRA `(.L_x_320) ;  /* 0xfffffffc00f08947 */ /* 0x002fea000383ffff */
[----:B------:R-:W-:Y:S05]  /*11110*/  BRA `(.L_x_345) ;  /* 0xfffffff400087947 */ /* 0x000fea000383ffff */
.L_x_321:
[----:B0-----:R0:W1:Y:S02]  /*11120*/  SYNCS.PHASECHK.TRANS64.TRYWAIT P0, [R9+URZ], R4 ;  /* 0x00000004090075a7 */ /* 0x001064000800017f */
[----:B-1----:R-:W-:Y:S05]  /*11130*/  @!P0 NANOSLEEP.SYNCS 0x989680 ;  /* 0x009896800000895d */ /* 0x002fea0003900000 */
[----:B------:R-:W1:Y:S02]  /*11140*/  @!P0 SYNCS.PHASECHK.TRANS64 P0, [R9+URZ], R4 ;  /* 0x00000004090085a7 */ /* 0x000e64000800007f */
[----:B-1----:R-:W-:Y:S05]  /*11150*/  @!P0 BRA `(.L_x_321) ;  /* 0xfffffffc00f08947 */ /* 0x002fea000383ffff */
[----:B------:R-:W-:Y:S05]  /*11160*/  BRA `(.L_x_346) ;  /* 0xfffffff400187947 */ /* 0x000fea000383ffff */
.L_x_322:
[----:B0-----:R0:W1:Y:S02]  /*11170*/  SYNCS.PHASECHK.TRANS64.TRYWAIT P0, [R6+URZ], R5 ;  /* 0x00000005060075a7 */ /* 0x001064000800017f */
[----:B-1----:R-:W-:Y:S05]  /*11180*/  @!P0 NANOSLEEP.SYNCS 0x989680 ;  /* 0x009896800000895d */ /* 0x002fea0003900000 */
[----:B------:R-:W1:Y:S02]  /*11190*/  @!P0 SYNCS.PHASECHK.TRANS64 P0, [R6+URZ], R5 ;  /* 0x00000005060085a7 */ /* 0x000e64000800007f */
[----:B-1----:R-:W-:Y:S05]  /*111a0*/  @!P0 BRA `(.L_x_322) ;  /* 0xfffffffc00f08947 */ /* 0x002fea000383ffff */
[----:B------:R-:W-:Y:S05]  /*111b0*/  BRA `(.L_x_347) ;  /* 0xfffffff400287947 */ /* 0x000fea000383ffff */
.L_x_323:
[----:B0-----:R0:W1:Y:S02]  /*111c0*/  SYNCS.PHASECHK.TRANS64.TRYWAIT P0, [R9+URZ], R4 ;  /* 0x00000004090075a7 */ /* 0x001064000800017f */
[----:B-1----:R-:W-:Y:S05]  /*111d0*/  @!P0 NANOSLEEP.SYNCS 0x989680 ;  /* 0x009896800000895d */ /* 0x002fea0003900000 */
[----:B------:R-:W1:Y:S02]  /*111e0*/  @!P0 SYNCS.PHASECHK.TRANS64 P0, [R9+URZ], R4 ;  /* 0x00000004090085a7 */ /* 0x000e64000800007f */
[----:B-1----:R-:W-:Y:S05]  /*111f0*/  @!P0 BRA `(.L_x_323) ;  /* 0xfffffffc00f08947 */ /* 0x002fea000383ffff */
[----:B------:R-:W-:Y:S05]  /*11200*/  BRA `(.L_x_348) ;  /* 0xfffffff400387947 */ /* 0x000fea000383ffff */
.L_x_324:
[----:B0-----:R0:W1:Y:S02]  /*11210*/  SYNCS.PHASECHK.TRANS64.TRYWAIT P0, [R6+URZ], R5 ;  /* 0x00000005060075a7 */ /* 0x001064000800017f */
[----:B-1----:R-:W-:Y:S05]  /*11220*/  @!P0 NANOSLEEP.SYNCS 0x989680 ;  /* 0x009896800000895d */ /* 0x002fea0003900000 */
[----:B------:R-:W1:Y:S02]  /*11230*/  @!P0 SYNCS.PHASECHK.TRANS64 P0, [R6+URZ], R5 ;  /* 0x00000005060085a7 */ /* 0x000e64000800007f */
[----:B-1----:R-:W-:Y:S05]  /*11240*/  @!P0 BRA `(.L_x_324) ;  /* 0xfffffffc00f08947 */ /* 0x002fea000383ffff */
[----:B------:R-:W-:Y:S05]  /*11250*/  BRA `(.L_x_349) ;  /* 0xfffffff400487947 */ /* 0x000fea000383ffff */
.L_x_325:
[----:B0-----:R0:W1:Y:S02]  /*11260*/  SYNCS.PHASECHK.TRANS64.TRYWAIT P0, [R9+URZ], R4 ;  /* 0x00000004090075a7 */ /* 0x001064000800017f */
[----:B-1----:R-:W-:Y:S05]  /*11270*/  @!P0 NANOSLEEP.SYNCS 0x989680 ;  /* 0x009896800000895d */ /* 0x002fea0003900000 */
[----:B------:R-:W1:Y:S02]  /*11280*/  @!P0 SYNCS.PHASECHK.TRANS64 P0, [R9+URZ], R4 ;  /* 0x00000004090085a7 */ /* 0x000e64000800007f */
[----:B-1----:R-:W-:Y:S05]  /*11290*/  @!P0 BRA `(.L_x_325) ;  /* 0xfffffffc00f08947 */ /* 0x002fea000383ffff */
[----:B------:R-:W-:Y:S05]  /*112a0*/  BRA `(.L_x_350) ;  /* 0xfffffff400587947 */ /* 0x000fea000383ffff */
.L_x_326:
[----:B0-----:R0:W1:Y:S02]  /*112b0*/  SYNCS.PHASECHK.TRANS64.TRYWAIT P0, [R6+URZ], R5 ;  /* 0x00000005060075a7 */ /* 0x001064000800017f */
[----:B-1----:R-:W-:Y:S05]  /*112c0*/  @!P0 NANOSLEEP.SYNCS 0x989680 ;  /* 0x009896800000895d */ /* 0x002fea0003900000 */
[----:B------:R-:W1:Y:S02]  /*112d0*/  @!P0 SYNCS.PHASECHK.TRANS64 P0, [R6+URZ], R5 ;  /* 0x00000005060085a7 */ /* 0x000e64000800007f */
[----:B-1----:R-:W-:Y:S05]  /*112e0*/  @!P0 BRA `(.L_x_326) ;  /* 0xfffffffc00f08947 */ /* 0x002fea000383ffff */
[----:B------:R-:W-:Y:S05]  /*112f0*/  BRA `(.L_x_351) ;  /* 0xfffffff400687947 */ /* 0x000fea000383ffff */
.L_x_327:
[----:B0-----:R0:W1:Y:S02]  /*11300*/  SYNCS.PHASECHK.TRANS64.TRYWAIT P0, [R9+URZ], R4 ;  /* 0x00000004090075a7 */ /* 0x001064000800017f */
[----:B-1----:R-:W-:Y:S05]  /*11310*/  @!P0 NANOSLEEP.SYNCS 0x989680 ;  /* 0x009896800000895d */ /* 0x002fea0003900000 */
[----:B------:R-:W1:Y:S02]  /*11320*/  @!P0 SYNCS.PHASECHK.TRANS64 P0, [R9+URZ], R4 ;  /* 0x00000004090085a7 */ /* 0x000e64000800007f */
[----:B-1----:R-:W-:Y:S05]  /*11330*/  @!P0 BRA `(.L_x_327) ;  /* 0xfffffffc00f08947 */ /* 0x002fea000383ffff */
[----:B------:R-:W-:Y:S05]  /*11340*/  BRA `(.L_x_352) ;  /* 0xfffffff400787947 */ /* 0x000fea000383ffff */
.L_x_328:
[----:B0-----:R0:W1:Y:S02]  /*11350*/  SYNCS.PHASECHK.TRANS64.TRYWAIT P0, [R6+URZ], R5 ;  /* 0x00000005060075a7 */ /* 0x001064000800017f */
[----:B-1----:R-:W-:Y:S05]  /*11360*/  @!P0 NANOSLEEP.SYNCS 0x989680 ;  /* 0x009896800000895d */ /* 0x002fea0003900000 */
[----:B------:R-:W1:Y:S02]  /*11370*/  @!P0 SYNCS.PHASECHK.TRANS64 P0, [R6+URZ], R5 ;  /* 0x00000005060085a7 */ /* 0x000e64000800007f */
[----:B-1----:R-:W-:Y:S05]  /*11380*/  @!P0 BRA `(.L_x_328) ;  /* 0xfffffffc00f08947 */ /* 0x002fea000383ffff */
[----:B------:R-:W-:Y:S05]  /*11390*/  BRA `(.L_x_353) ;  /* 0xfffffff400887947 */ /* 0x000fea000383ffff */
.L_x_329:
[----:B0-----:R0:W1:Y:S02]  /*113a0*/  SYNCS.PHASECHK.TRANS64.TRYWAIT P0, [R9+URZ], R4 ;  /* 0x00000004090075a7 */ /* 0x001064000800017f */
[----:B-1----:R-:W-:Y:S05]  /*113b0*/  @!P0 NANOSLEEP.SYNCS 0x989680 ;  /* 0x009896800000895d */ /* 0x002fea0003900000 */
[----:B------:R-:W1:Y:S02]  /*113c0*/  @!P0 SYNCS.PHASECHK.TRANS64 P0, [R9+URZ], R4 ;  /* 0x00000004090085a7 */ /* 0x000e64000800007f */
[----:B-1----:R-:W-:Y:S05]  /*113d0*/  @!P0 BRA `(.L_x_329) ;  /* 0xfffffffc00f08947 */ /* 0x002fea000383ffff */
[----:B------:R-:W-:Y:S05]  /*113e0*/  BRA `(.L_x_354) ;  /* 0xfffffff400987947 */ /* 0x000fea000383ffff */
.L_x_330:
[----:B0-----:R0:W1:Y:S02]  /*113f0*/  SYNCS.PHASECHK.TRANS64.TRYWAIT P0, [R6+URZ], R5 ;  /* 0x00000005060075a7 */ /* 0x001064000800017f */
[----:B-1----:R-:W-:Y:S05]  /*11400*/  @!P0 NANOSLEEP.SYNCS 0x989680 ;  /* 0x009896800000895d */ /* 0x002fea0003900000 */
[----:B------:R-:W1:Y:S02]  /*11410*/  @!P0 SYNCS.PHASECHK.TRANS64 P0, [R6+URZ], R5 ;  /* 0x00000005060085a7 */ /* 0x000e64000800007f */
[----:B-1----:R-:W-:Y:S05]  /*11420*/  @!P0 BRA `(.L_x_330) ;  /* 0xfffffffc00f08947 */ /* 0x002fea000383ffff */
[----:B------:R-:W-:Y:S05]  /*11430*/  BRA `(.L_x_355) ;  /* 0xfffffff400a87947 */ /* 0x000fea000383ffff */
.L_x_331:
[----:B0-----:R0:W1:Y:S02]  /*11440*/  SYNCS.PHASECHK.TRANS64.TRYWAIT P0, [R9+URZ], R4 ;  /* 0x00000004090075a7 */ /* 0x001064000800017f */
[----:B-1----:R-:W-:Y:S05]  /*11450*/  @!P0 NANOSLEEP.SYNCS 0x989680 ;  /* 0x009896800000895d */ /* 0x002fea0003900000 */
[----:B------:R-:W1:Y:S02]  /*11460*/  @!P0 SYNCS.PHASECHK.TRANS64 P0, [R9+URZ], R4 ;  /* 0x00000004090085a7 */ /* 0x000e64000800007f */
[----:B-1----:R-:W-:Y:S05]  /*11470*/  @!P0 BRA `(.L_x_331) ;  /* 0xfffffffc00f08947 */ /* 0x002fea000383ffff */
[----:B------:R-:W-:Y:S05]  /*11480*/  BRA `(.L_x_356) ;  /* 0xfffffff400b87947 */ /* 0x000fea000383ffff */
.L_x_332:
[----:B0-----:R0:W1:Y:S02]  /*11490*/  SYNCS.PHASECHK.TRANS64.TRYWAIT P0, [R6+URZ], R5 ;  /* 0x00000005060075a7 */ /* 0x001064000800017f */
[----:B-1----:R-:W-:Y:S05]  /*114a0*/  @!P0 NANOSLEEP.SYNCS 0x989680 ;  /* 0x009896800000895d */ /* 0x002fea0003900000 */
[----:B------:R-:W1:Y:S02]  /*114b0*/  @!P0 SYNCS.PHASECHK.TRANS64 P0, [R6+URZ], R5 ;  /* 0x00000005060085a7 */ /* 0x000e64000800007f */
[----:B-1----:R-:W-:Y:S05]  /*114c0*/  @!P0 BRA `(.L_x_332) ;  /* 0xfffffffc00f08947 */ /* 0x002fea000383ffff */
[----:B------:R-:W-:Y:S05]  /*114d0*/  BRA `(.L_x_357) ;  /* 0xfffffff400c87947 */ /* 0x000fea000383ffff */
.L_x_333:
[----:B0-----:R0:W1:Y:S02]  /*114e0*/  SYNCS.PHASECHK.TRANS64.TRYWAIT P0, [R9+URZ], R4 ;  /* 0x00000004090075a7 */ /* 0x001064000800017f */
[----:B-1----:R-:W-:Y:S05]  /*114f0*/  @!P0 NANOSLEEP.SYNCS 0x989680 ;  /* 0x009896800000895d */ /* 0x002fea0003900000 */
[----:B------:R-:W1:Y:S02]  /*11500*/  @!P0 SYNCS.PHASECHK.TRANS64 P0, [R9+URZ], R4 ;  /* 0x00000004090085a7 */ /* 0x000e64000800007f */
[----:B-1----:R-:W-:Y:S05]  /*11510*/  @!P0 BRA `(.L_x_333) ;  /* 0xfffffffc00f08947 */ /* 0x002fea000383ffff */
[----:B------:R-:W-:Y:S05]  /*11520*/  BRA `(.L_x_358) ;  /* 0xfffffff400d87947 */ /* 0x000fea000383ffff */
.L_x_334:
[----:B0-----:R0:W1:Y:S02]  /*11530*/  SYNCS.PHASECHK.TRANS64.TRYWAIT P0, [R6+URZ], R5 ;  /* 0x00000005060075a7 */ /* 0x001064000800017f */
[----:B-1----:R-:W-:Y:S05]  /*11540*/  @!P0 NANOSLEEP.SYNCS 0x989680 ;  /* 0x009896800000895d */ /* 0x002fea0003900000 */
[----:B------:R-:W1:Y:S02]  /*11550*/  @!P0 SYNCS.PHASECHK.TRANS64 P0, [R6+URZ], R5 ;  /* 0x00000005060085a7 */ /* 0x000e64000800007f */
[----:B-1----:R-:W-:Y:S05]  /*11560*/  @!P0 BRA `(.L_x_334) ;  /* 0xfffffffc00f08947 */ /* 0x002fea000383ffff */
[----:B------:R-:W-:Y:S05]  /*11570*/  BRA `(.L_x_359) ;  /* 0xfffffff400e87947 */ /* 0x000fea000383ffff */
.L_x_335:
[----:B0-----:R0:W1:Y:S02]  /*11580*/  SYNCS.PHASECHK.TRANS64.TRYWAIT P0, [R9+URZ], R4 ;  /* 0x00000004090075a7 */ /* 0x001064000800017f */
[----:B-1----:R-:W-:Y:S05]  /*11590*/  @!P0 NANOSLEEP.SYNCS 0x989680 ;  /* 0x009896800000895d */ /* 0x002fea0003900000 */
[----:B------:R-:W1:Y:S02]  /*115a0*/  @!P0 SYNCS.PHASECHK.TRANS64 P0, [R9+URZ], R4 ;  /* 0x00000004090085a7 */ /* 0x000e64000800007f */
[----:B-1----:R-:W-:Y:S05]  /*115b0*/  @!P0 BRA `(.L_x_335) ;  /* 0xfffffffc00f08947 */ /* 0x002fea000383ffff */
[----:B------:R-:W-:Y:S05]  /*115c0*/  BRA `(.L_x_360) ;  /* 0xfffffff400f87947 */ /* 0x000fea000383ffff */
.L_x_336:
[----:B-1----:R1:W2:Y:S02]  /*115d0*/  SYNCS.PHASECHK.TRANS64.TRYWAIT P0, [R6+URZ], R5 ;  /* 0x00000005060075a7 */ /* 0x0022a4000800017f */
[----:B--2---:R-:W-:Y:S05]  /*115e0*/  @!P0 NANOSLEEP.SYNCS 0x989680 ;  /* 0x009896800000895d */ /* 0x004fea0003900000 */
[----:B------:R-:W2:Y:S02]  /*115f0*/  @!P0 SYNCS.PHASECHK.TRANS64 P0, [R6+URZ], R5 ;  /* 0x00000005060085a7 */ /* 0x000ea4000800007f */
[----:B--2---:R-:W-:Y:S05]  /*11600*/  @!P0 BRA `(.L_x_336) ;  /* 0xfffffffc00f08947 */ /* 0x004fea000383ffff */
[----:B------:R-:W-:Y:S05]  /*11610*/  BRA `(.L_x_361) ;  /* 0xfffffff800007947 */ /* 0x000fea000383ffff */
.L_x_362:
[----:B------:R-:W-:-:S00]  /*11620*/  BRA `(.L_x_362) ;  /* 0xfffffffc00fc7947 */ /* 0x000fc0000383ffff */
[----:B------:R-:W-:-:S00]  /*11630*/  NOP ;  /* 0x0000000000007918 */ /* 0x000fc00000000000 */
        /* <DEDUP_REMOVED lines=12> */
.L_x_363:


//--------------------- .nv.shared._ZN7cutlass13device_kernelINS_4gemm6kernel13GemmUniversalIN4cute5tupleIJiiiiEEENS1_10collective13CollectiveMmaINS1_37MainloopSm90TmaGmmaWarpSpecializedFP8ILi18ENS5_IJNS4_1CILi2EEESB_NSA_ILi1EEEEEENS1_35KernelTmaWarpSpecializedCooperativeEEENS5_IJNSA_ILi256EEENSA_ILi128EEENSA_ILi32EEEEEENS_12float_e4m3_tENS5_IJlSC_lEEESK_SL_NS4_8TiledMMAINS4_8MMA_AtomIJNS4_4SM904GMMA31MMA_64x128x32_F32E4M3E4M3_SS_TNILNSP_7ScaleInE1ELSR_1EEEEEENS4_6LayoutINS5_IJSB_SC_SC_EEENS5_IJSC_NSA_ILi0EEESW_EEEEENS5_IJNS4_10UnderscoreESZ_SZ_EEEEENS4_23SM90_TMA_LOAD_MULTICASTENS4_14ComposedLayoutINS4_7SwizzleILi1ELi4ELi3EEENS4_18smem_ptr_flag_bitsILi8EEENSU_INS5_IJNSA_ILi8EEESI_EEENS5_IJSI_SC_EEEEEEEvNS4_8identityES12_S1C_vS1D_EENS_8epilogue10collective6detail29Sm90TmaWarpSpecializedAdapterINS1G_15DefaultEpilogueISK_SL_SL_NS1F_6thread17LinearCombinationISK_Li1EffLNS1K_9ScaleType4KindE0ELNS_15FloatRoundStyleE2ESK_EENS1_15EpilogueDefaultEEEEEvvEEEEvNT_6ParamsE --------------------------
	.section	.nv.shared._ZN7cutlass13device_kernelINS_4gemm6kernel13GemmUniversalIN4cute5tupleIJiiiiEEENS1_10collective13CollectiveMmaINS1_37MainloopSm90TmaGmmaWarpSpecializedFP8ILi18ENS5_IJNS4_1CILi2EEESB_NSA_ILi1EEEEEENS1_35KernelTmaWarpSpecializedCooperativeEEENS5_IJNSA_ILi256EEENSA_ILi128EEENSA_ILi32EEEEEENS_12float_e4m3_tENS5_IJlSC_lEEESK_SL_NS4_8TiledMMAINS4_8MMA_AtomIJNS4_4SM904GMMA31MMA_64x128x32_F32E4M3E4M3_SS_TNILNSP_7ScaleInE1ELSR_1EEEEEENS4_6LayoutINS5_IJSB_SC_SC_EEENS5_IJSC_NSA_ILi0EEESW_EEEEENS5_IJNS4_10UnderscoreESZ_SZ_EEEEENS4_23SM90_TMA_LOAD_MULTICASTENS4_14ComposedLayoutINS4_7SwizzleILi1ELi4ELi3EEENS4_18smem_ptr_flag_bitsILi8EEENSU_INS5_IJNSA_ILi8EEESI_EEENS5_IJSI_SC_EEEEEEEvNS4_8identityES12_S1C_vS1D_EENS_8epilogue10collective6detail29Sm90TmaWarpSpecializedAdapterINS1G_15DefaultEpilogueISK_SL_SL_NS1F_6thread17LinearCombinationISK_Li1EffLNS1K_9ScaleType4KindE0ELNS_15FloatRoundStyleE2ESK_EENS1_15EpilogueDefaultEEEEEvvEEEEvNT_6ParamsE,"aw",@nobits
	.sectionflags	@""
	.align	16
	.zero		1024


//--------------------- .nv.shared.reserved.0     --------------------------
	.section	.nv.shared.reserved.0,"aw",@nobits
	.weak		__nv_reservedSMEM_offset_0_alias
	.size		__nv_reservedSMEM_offset_0_alias, 0, 0
	.other		__nv_reservedSMEM_offset_0_alias,@"STO_CUDA_RESERVED_SHARED STV_DEFAULT"
__nv_reservedSMEM_offset_0_alias:
	.zero		0


//--------------------- .nv.global                --------------------------
	.section	.nv.global,"aw",@nobits
.nv.global:
	.type		_ZN39_INTERNAL_8675a7e3_4_k_cu_9e3bd8b4_49654cute1_E,@object
	.size		_ZN39_INTERNAL_8675a7e3_4_k_cu_9e3bd8b4_49654cute1_E,(_ZN39_INTERNAL_8675a7e3_4_k_cu_9e3bd8b4_49654cuda3std3__45__cpo6cbeginE - _ZN39_INTERNAL_8675a7e3_4_k_cu_9e3bd8b4_49654cute1_E)
_ZN39_INTERNAL_8675a7e3_4_k_cu_9e3bd8b4_49654cute1_E:
	.zero		1
	.type		_ZN39_INTERNAL_8675a7e3_4_k_cu_9e3bd8b4_49654cuda3std3__45__cpo6cbeginE,@object
	.size		_ZN39_INTERNAL_8675a7e3_4_k_cu_9e3bd8b4_49654cuda3std3__45__cpo6cbeginE,(_ZN39_INTERNAL_8675a7e3_4_k_cu_9e3bd8b4_49654cuda3std3__48in_placeE - _ZN39_INTERNAL_8675a7e3_4_k_cu_9e3bd8b4_49654cuda3std3__45__cpo6cbeginE)
_ZN39_INTERNAL_8675a7e3_4_k_cu_9e3bd8b4_49654cuda3std3__45__cpo6cbeginE:
	.zero		1
	.type		_ZN39_INTERNAL_8675a7e3_4_k_cu_9e3bd8b4_49654cuda3std3__48in_placeE,@object
	.size		_ZN39_INTERNAL_8675a7e3_4_k_cu_9e3bd8b4_49654cuda3std3__48in_placeE,(_ZN39_INTERNAL_8675a7e3_4_k_cu_9e3bd8b4_49654cuda3std6ranges3__45__cpo9iter_moveE - _ZN39_INTERNAL_8675a7e3_4_k_cu_9e3bd8b4_49654cuda3std3__48in_placeE)
_ZN39_INTERNAL_8675a7e3_4_k_cu_9e3bd8b4_49654cuda3std3__48in_placeE:
	.zero		1
	.type		_ZN39_INTERNAL_8675a7e3_4_k_cu_9e3bd8b4_49654cuda3std6ranges3__45__cpo9iter_moveE,@object
	.size		_ZN39_INTERNAL_8675a7e3_4_k_cu_9e3bd8b4_49654cuda3std6ranges3__45__cpo9iter_moveE,(_ZN39_INTERNAL_8675a7e3_4_k_cu_9e3bd8b4_49654cuda3std3__45__cpo5beginE - _ZN39_INTERNAL_8675a7e3_4_k_cu_9e3bd8b4_49654cuda3std6ranges3__45__cpo9iter_moveE)
_ZN39_INTERNAL_8675a7e3_4_k_cu_9e3bd8b4_49654cuda3std6ranges3__45__cpo9iter_moveE:
	.zero		1
	.type		_ZN39_INTERNAL_8675a7e3_4_k_cu_9e3bd8b4_49654cuda3std3__45__cpo5beginE,@object
	.size		_ZN39_INTERNAL_8675a7e3_4_k_cu_9e3bd8b4_49654cuda3std3__45__cpo5beginE,(_ZN39_INTERNAL_8675a7e3_4_k_cu_9e3bd8b4_49654cuda3std3__441_GLOBAL__N__8675a7e3_4_k_cu_9e3bd8b4_49656ignoreE - _ZN39_INTERNAL_8675a7e3_4_k_cu_9e3bd8b4_49654cuda3std3__45__cpo5beginE)
_ZN39_INTERNAL_8675a7e3_4_k_cu_9e3bd8b4_49654cuda3std3__45__cpo5beginE:
	.zero		1
	.type		_ZN39_INTERNAL_8675a7e3_4_k_cu_9e3bd8b4_49654cuda3std3__441_GLOBAL__N__8675a7e3_4_k_cu_9e3bd8b4_49656ignoreE,@object
	.size		_ZN39_INTERNAL_8675a7e3_4_k_cu_9e3bd8b4_49654cuda3std3__441_GLOBAL__N__8675a7e3_4_k_cu_9e3bd8b4_49656ignoreE,(_ZN39_INTERNAL_8675a7e3_4_k_cu_9e3bd8b4_49654cute7productE - _ZN39_INTERNAL_8675a7e3_4_k_cu_9e3bd8b4_49654cuda3std3__441_GLOBAL__N__8675a7e3_4_k_cu_9e3bd8b4_49656ignoreE)
_ZN39_INTERNAL_8675a7e3_4_k_cu_9e3bd8b4_49654cuda3std3__441_GLOBAL__N__8675a7e3_4_k_cu_9e3bd8b4_49656ignoreE:
	.zero		1
	.type		_ZN39_INTERNAL_8675a7e3_4_k_cu_9e3bd8b4_49654cute7productE,@object
	.size		_ZN39_INTERNAL_8675a7e3_4_k_cu_9e3bd8b4_49654cute7productE,(_ZN39_INTERNAL_8675a7e3_4_k_cu_9e3bd8b4_49654cuda3std3__45__cpo3endE - _ZN39_INTERNAL_8675a7e3_4_k_cu_9e3bd8b4_49654cute7productE)
_ZN39_INTERNAL_8675a7e3_4_k_cu_9e3bd8b4_49654cute7productE:
	.zero		1
	.type		_ZN39_INTERNAL_8675a7e3_4_k_cu_9e3bd8b4_49654cuda3std3__45__cpo3endE,@object
	.size		_ZN39_INTERNAL_8675a7e3_4_k_cu_9e3bd8b4_49654cuda3std3__45__cpo3endE,(_ZN39_INTERNAL_8675a7e3_4_k_cu_9e3bd8b4_49654cuda3std3__419piecewise_constructE - _ZN39_INTERNAL_8675a7e3_4_k_cu_9e3bd8b4_49654cuda3std3__45__cpo3endE)
_ZN39_INTERNAL_8675a7e3_4_k_cu_9e3bd8b4_49654cuda3std3__45__cpo3endE:
	.zero		1
	.type		_ZN39_INTERNAL_8675a7e3_4_k_cu_9e3bd8b4_49654cuda3std3__419piecewise_constructE,@object
	.size		_ZN39_INTERNAL_8675a7e3_4_k_cu_9e3bd8b4_49654cuda3std3__419piecewise_constructE,(_ZN39_INTERNAL_8675a7e3_4_k_cu_9e3bd8b4_49654cuda3std3__45__cpo4cendE - _ZN39_INTERNAL_8675a7e3_4_k_cu_9e3bd8b4_49654cuda3std3__419piecewise_constructE)
_ZN39_INTERNAL_8675a7e3_4_k_cu_9e3bd8b4_49654cuda3std3__419piecewise_constructE:
	.zero		1
	.type		_ZN39_INTERNAL_8675a7e3_4_k_cu_9e3bd8b4_49654cuda3std3__45__cpo4cendE,@object
	.size		_ZN39_INTERNAL_8675a7e3_4_k_cu_9e3bd8b4_49654cuda3std3__45__cpo4cendE,(_ZN39_INTERNAL_8675a7e3_4_k_cu_9e3bd8b4_49654cuda3std6ranges3__45__cpo4swapE - _ZN39_INTERNAL_8675a7e3_4_k_cu_9e3bd8b4_49654cuda3std3__45__cpo4cendE)
_ZN39_INTERNAL_8675a7e3_4_k_cu_9e3bd8b4_49654cuda3std3__45__cpo4cendE:
	.zero		1
	.type		_ZN39_INTERNAL_8675a7e3_4_k_cu_9e3bd8b4_49654cuda3std6ranges3__45__cpo4swapE,@object
	.size		_ZN39_INTERNAL_8675a7e3_4_k_cu_9e3bd8b4_49654cuda3std6ranges3__45__cpo4swapE,(.L_7 - _ZN39_INTERNAL_8675a7e3_4_k_cu_9e3bd8b4_49654cuda3std6ranges3__45__cpo4swapE)
_ZN39_INTERNAL_8675a7e3_4_k_cu_9e3bd8b4_49654cuda3std6ranges3__45__cpo4swapE:
	.zero		1
.L_7:


//--------------------- .nv.constant0._ZN7cutlass13device_kernelINS_4gemm6kernel13GemmUniversalIN4cute5tupleIJiiiiEEENS1_10collective13CollectiveMmaINS1_37MainloopSm90TmaGmmaWarpSpecializedFP8ILi18ENS5_IJNS4_1CILi2EEESB_NSA_ILi1EEEEEENS1_35KernelTmaWarpSpecializedCooperativeEEENS5_IJNSA_ILi256EEENSA_ILi128EEENSA_ILi32EEEEEENS_12float_e4m3_tENS5_IJlSC_lEEESK_SL_NS4_8TiledMMAINS4_8MMA_AtomIJNS4_4SM904GMMA31MMA_64x128x32_F32E4M3E4M3_SS_TNILNSP_7ScaleInE1ELSR_1EEEEEENS4_6LayoutINS5_IJSB_SC_SC_EEENS5_IJSC_NSA_ILi0EEESW_EEEEENS5_IJNS4_10UnderscoreESZ_SZ_EEEEENS4_23SM90_TMA_LOAD_MULTICASTENS4_14ComposedLayoutINS4_7SwizzleILi1ELi4ELi3EEENS4_18smem_ptr_flag_bitsILi8EEENSU_INS5_IJNSA_ILi8EEESI_EEENS5_IJSI_SC_EEEEEEEvNS4_8identityES12_S1C_vS1D_EENS_8epilogue10collective6detail29Sm90TmaWarpSpecializedAdapterINS1G_15DefaultEpilogueISK_SL_SL_NS1F_6thread17LinearCombinationISK_Li1EffLNS1K_9ScaleType4KindE0ELNS_15FloatRoundStyleE2ESK_EENS1_15EpilogueDefaultEEEEEvvEEEEvNT_6ParamsE --------------------------
	.section	.nv.constant0._ZN7cutlass13device_kernelINS_4gemm6kernel13GemmUniversalIN4cute5tupleIJiiiiEEENS1_10collective13CollectiveMmaINS1_37MainloopSm90TmaGmmaWarpSpecializedFP8ILi18ENS5_IJNS4_1CILi2EEESB_NSA_ILi1EEEEEENS1_35KernelTmaWarpSpecializedCooperativeEEENS5_IJNSA_ILi256EEENSA_ILi128EEENSA_ILi32EEEEEENS_12float_e4m3_tENS5_IJlSC_lEEESK_SL_NS4_8TiledMMAINS4_8MMA_AtomIJNS4_4SM904GMMA31MMA_64x128x32_F32E4M3E4M3_SS_TNILNSP_7ScaleInE1ELSR_1EEEEEENS4_6LayoutINS5_IJSB_SC_SC_EEENS5_IJSC_NSA_ILi0EEESW_EEEEENS5_IJNS4_10UnderscoreESZ_SZ_EEEEENS4_23SM90_TMA_LOAD_MULTICASTENS4_14ComposedLayoutINS4_7SwizzleILi1ELi4ELi3EEENS4_18smem_ptr_flag_bitsILi8EEENSU_INS5_IJNSA_ILi8EEESI_EEENS5_IJSI_SC_EEEEEEEvNS4_8identityES12_S1C_vS1D_EENS_8epilogue10collective6detail29Sm90TmaWarpSpecializedAdapterINS1G_15DefaultEpilogueISK_SL_SL_NS1F_6thread17LinearCombinationISK_Li1EffLNS1K_9ScaleType4KindE0ELNS_15FloatRoundStyleE2ESK_EENS1_15EpilogueDefaultEEEEEvvEEEEvNT_6ParamsE,"a",@progbits
	.sectionflags	@""
	.align	4
.nv.constant0._ZN7cutlass13device_kernelINS_4gemm6kernel13GemmUniversalIN4cute5tupleIJiiiiEEENS1_10collective13CollectiveMmaINS1_37MainloopSm90TmaGmmaWarpSpecializedFP8ILi18ENS5_IJNS4_1CILi2EEESB_NSA_ILi1EEEEEENS1_35KernelTmaWarpSpecializedCooperativeEEENS5_IJNSA_ILi256EEENSA_ILi128EEENSA_ILi32EEEEEENS_12float_e4m3_tENS5_IJlSC_lEEESK_SL_NS4_8TiledMMAINS4_8MMA_AtomIJNS4_4SM904GMMA31MMA_64x128x32_F32E4M3E4M3_SS_TNILNSP_7ScaleInE1ELSR_1EEEEEENS4_6LayoutINS5_IJSB_SC_SC_EEENS5_IJSC_NSA_ILi0EEESW_EEEEENS5_IJNS4_10UnderscoreESZ_SZ_EEEEENS4_23SM90_TMA_LOAD_MULTICASTENS4_14ComposedLayoutINS4_7SwizzleILi1ELi4ELi3EEENS4_18smem_ptr_flag_bitsILi8EEENSU_INS5_IJNSA_ILi8EEESI_EEENS5_IJSI_SC_EEEEEEEvNS4_8identityES12_S1C_vS1D_EENS_8epilogue10collective6detail29Sm90TmaWarpSpecializedAdapterINS1G_15DefaultEpilogueISK_SL_SL_NS1F_6thread17LinearCombinationISK_Li1EffLNS1K_9ScaleType4KindE0ELNS_15FloatRoundStyleE2ESK_EENS1_15EpilogueDefaultEEEEEvvEEEEvNT_6ParamsE:
	.zero		1664


//--------------------- SYMBOLS --------------------------

	.type		.nv.reservedSmem.offset0,@object
	.size		.nv.reservedSmem.offset0,0x4
